//
// Generated by NVIDIA NVVM Compiler
//
// Compiler Build ID: CL-36424714
// Cuda compilation tools, release 13.0, V13.0.88
// Based on NVVM 20.0.0
//

.version 9.0
.target sm_100
.address_size 64

	// .globl	_Z13conv2d_kernelPKfS0_Pfiiiiiiiii

.visible .entry _Z13conv2d_kernelPKfS0_Pfiiiiiiiii(
	.param .u64 .ptr .align 1 _Z13conv2d_kernelPKfS0_Pfiiiiiiiii_param_0,
	.param .u64 .ptr .align 1 _Z13conv2d_kernelPKfS0_Pfiiiiiiiii_param_1,
	.param .u64 .ptr .align 1 _Z13conv2d_kernelPKfS0_Pfiiiiiiiii_param_2,
	.param .u32 _Z13conv2d_kernelPKfS0_Pfiiiiiiiii_param_3,
	.param .u32 _Z13conv2d_kernelPKfS0_Pfiiiiiiiii_param_4,
	.param .u32 _Z13conv2d_kernelPKfS0_Pfiiiiiiiii_param_5,
	.param .u32 _Z13conv2d_kernelPKfS0_Pfiiiiiiiii_param_6,
	.param .u32 _Z13conv2d_kernelPKfS0_Pfiiiiiiiii_param_7,
	.param .u32 _Z13conv2d_kernelPKfS0_Pfiiiiiiiii_param_8,
	.param .u32 _Z13conv2d_kernelPKfS0_Pfiiiiiiiii_param_9,
	.param .u32 _Z13conv2d_kernelPKfS0_Pfiiiiiiiii_param_10,
	.param .u32 _Z13conv2d_kernelPKfS0_Pfiiiiiiiii_param_11
)
{
	.reg .pred 	%p<96>;
	.reg .b32 	%r<201>;
	.reg .b32 	%f<101>;
	.reg .b64 	%rd<70>;

	ld.param.u64 	%rd4, [_Z13conv2d_kernelPKfS0_Pfiiiiiiiii_param_0];
	ld.param.u64 	%rd5, [_Z13conv2d_kernelPKfS0_Pfiiiiiiiii_param_1];
	ld.param.u32 	%r86, [_Z13conv2d_kernelPKfS0_Pfiiiiiiiii_param_4];
	ld.param.u32 	%r87, [_Z13conv2d_kernelPKfS0_Pfiiiiiiiii_param_5];
	ld.param.u32 	%r88, [_Z13conv2d_kernelPKfS0_Pfiiiiiiiii_param_6];
	ld.param.u32 	%r89, [_Z13conv2d_kernelPKfS0_Pfiiiiiiiii_param_7];
	ld.param.u32 	%r93, [_Z13conv2d_kernelPKfS0_Pfiiiiiiiii_param_10];
	ld.param.u32 	%r92, [_Z13conv2d_kernelPKfS0_Pfiiiiiiiii_param_11];
	cvta.to.global.u64 	%rd1, %rd5;
	cvta.to.global.u64 	%rd2, %rd4;
	mov.u32 	%r95, %ctaid.x;
	mov.u32 	%r96, %ntid.x;
	mov.u32 	%r97, %tid.x;
	mad.lo.s32 	%r1, %r95, %r96, %r97;
	mov.u32 	%r98, %ctaid.y;
	mov.u32 	%r99, %ntid.y;
	mov.u32 	%r100, %tid.y;
	mad.lo.s32 	%r101, %r98, %r99, %r100;
	setp.ge.s32 	%p2, %r1, %r92;
	setp.ge.s32 	%p3, %r101, %r93;
	or.pred  	%p4, %p2, %p3;
	@%p4 bra 	$L__BB0_47;
	ld.param.u32 	%r175, [_Z13conv2d_kernelPKfS0_Pfiiiiiiiii_param_9];
	ld.param.u32 	%r173, [_Z13conv2d_kernelPKfS0_Pfiiiiiiiii_param_8];
	mul.lo.s32 	%r3, %r173, %r101;
	mul.lo.s32 	%r4, %r173, %r1;
	sub.s32 	%r5, %r4, %r175;
	min.s32 	%r102, %r89, %r87;
	mov.f32 	%f79, 0f00000000;
	min.s32 	%r103, %r102, %r88;
	setp.lt.s32 	%p5, %r103, 1;
	@%p5 bra 	$L__BB0_46;
	ld.param.u32 	%r176, [_Z13conv2d_kernelPKfS0_Pfiiiiiiiii_param_9];
	and.b32  	%r6, %r88, 7;
	and.b32  	%r7, %r88, 2147483640;
	shl.b32 	%r8, %r89, 3;
	sub.s32 	%r105, %r4, %r176;
	add.s32 	%r9, %r105, 3;
	add.s32 	%r10, %r105, 4;
	add.s32 	%r11, %r105, 5;
	add.s32 	%r12, %r105, 6;
	sub.s32 	%r13, %r3, %r176;
	mov.f32 	%f79, 0f00000000;
	mov.b32 	%r178, 0;
$L__BB0_3:
	mov.b32 	%r179, 0;
$L__BB0_4:
	ld.param.u32 	%r172, [_Z13conv2d_kernelPKfS0_Pfiiiiiiiii_param_3];
	setp.lt.u32 	%p6, %r88, 8;
	add.s32 	%r108, %r179, %r13;
	setp.gt.s32 	%p7, %r108, -1;
	setp.lt.s32 	%p8, %r108, %r172;
	and.pred  	%p1, %p7, %p8;
	mul.lo.s32 	%r16, %r108, %r86;
	mul.lo.s32 	%r17, %r179, %r88;
	mov.b32 	%r199, 0;
	@%p6 bra 	$L__BB0_23;
	ld.param.u32 	%r177, [_Z13conv2d_kernelPKfS0_Pfiiiiiiiii_param_9];
	ld.param.u32 	%r174, [_Z13conv2d_kernelPKfS0_Pfiiiiiiiii_param_8];
	and.b32  	%r109, %r88, 2147483640;
	neg.s32 	%r197, %r109;
	add.s32 	%r110, %r17, 7;
	mad.lo.s32 	%r196, %r89, %r110, %r178;
	add.s32 	%r111, %r17, 6;
	mad.lo.s32 	%r195, %r89, %r111, %r178;
	add.s32 	%r112, %r17, 5;
	mad.lo.s32 	%r194, %r89, %r112, %r178;
	add.s32 	%r113, %r17, 4;
	mad.lo.s32 	%r193, %r89, %r113, %r178;
	add.s32 	%r114, %r17, 3;
	mad.lo.s32 	%r192, %r89, %r114, %r178;
	add.s32 	%r115, %r17, 2;
	mad.lo.s32 	%r191, %r89, %r115, %r178;
	mad.lo.s32 	%r116, %r89, %r17, %r89;
	add.s32 	%r190, %r178, %r116;
	mul.lo.s32 	%r117, %r89, %r88;
	mad.lo.s32 	%r189, %r117, %r179, %r178;
	mul.lo.s32 	%r118, %r174, %r1;
	sub.s32 	%r119, %r118, %r177;
	add.s32 	%r120, %r119, %r16;
	mad.lo.s32 	%r121, %r89, %r120, %r89;
	add.s32 	%r187, %r178, %r121;
	add.s32 	%r122, %r120, 2;
	mad.lo.s32 	%r186, %r89, %r122, %r178;
	add.s32 	%r123, %r9, %r16;
	mad.lo.s32 	%r185, %r89, %r123, %r178;
	add.s32 	%r124, %r10, %r16;
	mad.lo.s32 	%r184, %r89, %r124, %r178;
	add.s32 	%r125, %r11, %r16;
	mad.lo.s32 	%r183, %r89, %r125, %r178;
	add.s32 	%r126, %r12, %r16;
	mad.lo.s32 	%r182, %r89, %r126, %r178;
	add.s32 	%r127, %r120, 7;
	mad.lo.s32 	%r181, %r89, %r127, %r178;
	add.s32 	%r128, %r5, %r16;
	mad.lo.s32 	%r180, %r89, %r128, %r178;
	mov.u32 	%r188, %r9;
$L__BB0_6:
	.pragma "nounroll";
	add.s32 	%r129, %r188, -3;
	setp.gt.s32 	%p9, %r129, -1;
	setp.lt.s32 	%p10, %r129, %r86;
	and.pred  	%p11, %p9, %p10;
	and.pred  	%p12, %p1, %p11;
	not.pred 	%p13, %p12;
	@%p13 bra 	$L__BB0_8;
	mul.wide.s32 	%rd6, %r180, 4;
	add.s64 	%rd7, %rd2, %rd6;
	ld.global.f32 	%f44, [%rd7];
	mul.wide.u32 	%rd8, %r189, 4;
	add.s64 	%rd9, %rd1, %rd8;
	ld.global.f32 	%f45, [%rd9];
	fma.rn.f32 	%f79, %f44, %f45, %f79;
$L__BB0_8:
	add.s32 	%r130, %r188, -2;
	setp.gt.s32 	%p14, %r130, -1;
	setp.lt.s32 	%p15, %r130, %r86;
	and.pred  	%p16, %p14, %p15;
	and.pred  	%p17, %p1, %p16;
	not.pred 	%p18, %p17;
	@%p18 bra 	$L__BB0_10;
	mul.wide.s32 	%rd10, %r187, 4;
	add.s64 	%rd11, %rd2, %rd10;
	ld.global.f32 	%f46, [%rd11];
	mul.wide.u32 	%rd12, %r190, 4;
	add.s64 	%rd13, %rd1, %rd12;
	ld.global.f32 	%f47, [%rd13];
	fma.rn.f32 	%f79, %f46, %f47, %f79;
$L__BB0_10:
	add.s32 	%r131, %r188, -1;
	setp.gt.s32 	%p19, %r131, -1;
	setp.lt.s32 	%p20, %r131, %r86;
	and.pred  	%p21, %p19, %p20;
	and.pred  	%p22, %p1, %p21;
	not.pred 	%p23, %p22;
	@%p23 bra 	$L__BB0_12;
	mul.wide.s32 	%rd14, %r186, 4;
	add.s64 	%rd15, %rd2, %rd14;
	ld.global.f32 	%f48, [%rd15];
	mul.wide.u32 	%rd16, %r191, 4;
	add.s64 	%rd17, %rd1, %rd16;
	ld.global.f32 	%f49, [%rd17];
	fma.rn.f32 	%f79, %f48, %f49, %f79;
$L__BB0_12:
	setp.gt.s32 	%p24, %r188, -1;
	setp.lt.s32 	%p25, %r188, %r86;
	and.pred  	%p26, %p24, %p25;
	and.pred  	%p27, %p1, %p26;
	not.pred 	%p28, %p27;
	@%p28 bra 	$L__BB0_14;
	mul.wide.s32 	%rd18, %r185, 4;
	add.s64 	%rd19, %rd2, %rd18;
	ld.global.f32 	%f50, [%rd19];
	mul.wide.u32 	%rd20, %r192, 4;
	add.s64 	%rd21, %rd1, %rd20;
	ld.global.f32 	%f51, [%rd21];
	fma.rn.f32 	%f79, %f50, %f51, %f79;
$L__BB0_14:
	add.s32 	%r132, %r188, 1;
	setp.gt.s32 	%p29, %r132, -1;
	setp.lt.s32 	%p30, %r132, %r86;
	and.pred  	%p31, %p29, %p30;
	and.pred  	%p32, %p1, %p31;
	not.pred 	%p33, %p32;
	@%p33 bra 	$L__BB0_16;
	mul.wide.s32 	%rd22, %r184, 4;
	add.s64 	%rd23, %rd2, %rd22;
	ld.global.f32 	%f52, [%rd23];
	mul.wide.u32 	%rd24, %r193, 4;
	add.s64 	%rd25, %rd1, %rd24;
	ld.global.f32 	%f53, [%rd25];
	fma.rn.f32 	%f79, %f52, %f53, %f79;
$L__BB0_16:
	add.s32 	%r133, %r188, 2;
	setp.gt.s32 	%p34, %r133, -1;
	setp.lt.s32 	%p35, %r133, %r86;
	and.pred  	%p36, %p34, %p35;
	and.pred  	%p37, %p1, %p36;
	not.pred 	%p38, %p37;
	@%p38 bra 	$L__BB0_18;
	mul.wide.s32 	%rd26, %r183, 4;
	add.s64 	%rd27, %rd2, %rd26;
	ld.global.f32 	%f54, [%rd27];
	mul.wide.u32 	%rd28, %r194, 4;
	add.s64 	%rd29, %rd1, %rd28;
	ld.global.f32 	%f55, [%rd29];
	fma.rn.f32 	%f79, %f54, %f55, %f79;
$L__BB0_18:
	add.s32 	%r134, %r188, 3;
	setp.gt.s32 	%p39, %r134, -1;
	setp.lt.s32 	%p40, %r134, %r86;
	and.pred  	%p41, %p39, %p40;
	and.pred  	%p42, %p1, %p41;
	not.pred 	%p43, %p42;
	@%p43 bra 	$L__BB0_20;
	mul.wide.s32 	%rd30, %r182, 4;
	add.s64 	%rd31, %rd2, %rd30;
	ld.global.f32 	%f56, [%rd31];
	mul.wide.u32 	%rd32, %r195, 4;
	add.s64 	%rd33, %rd1, %rd32;
	ld.global.f32 	%f57, [%rd33];
	fma.rn.f32 	%f79, %f56, %f57, %f79;
$L__BB0_20:
	add.s32 	%r135, %r188, 4;
	setp.gt.s32 	%p44, %r135, -1;
	setp.lt.s32 	%p45, %r135, %r86;
	and.pred  	%p46, %p44, %p45;
	and.pred  	%p47, %p1, %p46;
	not.pred 	%p48, %p47;
	@%p48 bra 	$L__BB0_22;
	mul.wide.s32 	%rd34, %r181, 4;
	add.s64 	%rd35, %rd2, %rd34;
	ld.global.f32 	%f58, [%rd35];
	mul.wide.u32 	%rd36, %r196, 4;
	add.s64 	%rd37, %rd1, %rd36;
	ld.global.f32 	%f59, [%rd37];
	fma.rn.f32 	%f79, %f58, %f59, %f79;
$L__BB0_22:
	add.s32 	%r197, %r197, 8;
	add.s32 	%r196, %r196, %r8;
	add.s32 	%r195, %r195, %r8;
	add.s32 	%r194, %r194, %r8;
	add.s32 	%r193, %r193, %r8;
	add.s32 	%r192, %r192, %r8;
	add.s32 	%r191, %r191, %r8;
	add.s32 	%r190, %r190, %r8;
	add.s32 	%r189, %r189, %r8;
	add.s32 	%r188, %r188, 8;
	add.s32 	%r187, %r187, %r8;
	add.s32 	%r186, %r186, %r8;
	add.s32 	%r185, %r185, %r8;
	add.s32 	%r184, %r184, %r8;
	add.s32 	%r183, %r183, %r8;
	add.s32 	%r182, %r182, %r8;
	add.s32 	%r181, %r181, %r8;
	add.s32 	%r180, %r180, %r8;
	setp.ne.s32 	%p49, %r197, 0;
	mov.u32 	%r199, %r7;
	@%p49 bra 	$L__BB0_6;
$L__BB0_23:
	setp.eq.s32 	%p50, %r6, 0;
	@%p50 bra 	$L__BB0_44;
	add.s32 	%r136, %r6, -1;
	setp.lt.u32 	%p51, %r136, 3;
	@%p51 bra 	$L__BB0_34;
	add.s32 	%r72, %r199, %r5;
	setp.gt.s32 	%p52, %r72, -1;
	setp.lt.s32 	%p53, %r72, %r86;
	and.pred  	%p54, %p52, %p53;
	and.pred  	%p56, %p1, %p54;
	not.pred 	%p57, %p56;
	@%p57 bra 	$L__BB0_27;
	add.s32 	%r137, %r72, %r16;
	mad.lo.s32 	%r138, %r137, %r89, %r178;
	add.s32 	%r139, %r199, %r17;
	mad.lo.s32 	%r140, %r139, %r89, %r178;
	mul.wide.s32 	%rd38, %r138, 4;
	add.s64 	%rd39, %rd2, %rd38;
	ld.global.f32 	%f61, [%rd39];
	mul.wide.u32 	%rd40, %r140, 4;
	add.s64 	%rd41, %rd1, %rd40;
	ld.global.f32 	%f62, [%rd41];
	fma.rn.f32 	%f79, %f61, %f62, %f79;
$L__BB0_27:
	add.s32 	%r73, %r72, 1;
	setp.gt.s32 	%p58, %r73, -1;
	setp.lt.s32 	%p59, %r73, %r86;
	and.pred  	%p60, %p58, %p59;
	and.pred  	%p61, %p1, %p60;
	not.pred 	%p62, %p61;
	@%p62 bra 	$L__BB0_29;
	add.s32 	%r141, %r199, %r17;
	add.s32 	%r142, %r73, %r16;
	mad.lo.s32 	%r143, %r142, %r89, %r178;
	mad.lo.s32 	%r144, %r89, %r141, %r89;
	add.s32 	%r145, %r144, %r178;
	mul.wide.s32 	%rd42, %r143, 4;
	add.s64 	%rd43, %rd2, %rd42;
	ld.global.f32 	%f63, [%rd43];
	mul.wide.u32 	%rd44, %r145, 4;
	add.s64 	%rd45, %rd1, %rd44;
	ld.global.f32 	%f64, [%rd45];
	fma.rn.f32 	%f79, %f63, %f64, %f79;
$L__BB0_29:
	add.s32 	%r74, %r72, 2;
	setp.gt.s32 	%p63, %r74, -1;
	setp.lt.s32 	%p64, %r74, %r86;
	and.pred  	%p65, %p63, %p64;
	and.pred  	%p66, %p1, %p65;
	not.pred 	%p67, %p66;
	@%p67 bra 	$L__BB0_31;
	add.s32 	%r146, %r199, %r17;
	add.s32 	%r147, %r74, %r16;
	mad.lo.s32 	%r148, %r147, %r89, %r178;
	add.s32 	%r149, %r146, 2;
	mad.lo.s32 	%r150, %r149, %r89, %r178;
	mul.wide.s32 	%rd46, %r148, 4;
	add.s64 	%rd47, %rd2, %rd46;
	ld.global.f32 	%f65, [%rd47];
	mul.wide.u32 	%rd48, %r150, 4;
	add.s64 	%rd49, %rd1, %rd48;
	ld.global.f32 	%f66, [%rd49];
	fma.rn.f32 	%f79, %f65, %f66, %f79;
$L__BB0_31:
	add.s32 	%r75, %r72, 3;
	setp.gt.s32 	%p68, %r75, -1;
	setp.lt.s32 	%p69, %r75, %r86;
	and.pred  	%p70, %p68, %p69;
	and.pred  	%p71, %p1, %p70;
	not.pred 	%p72, %p71;
	@%p72 bra 	$L__BB0_33;
	add.s32 	%r151, %r199, %r17;
	add.s32 	%r152, %r75, %r16;
	mad.lo.s32 	%r153, %r152, %r89, %r178;
	add.s32 	%r154, %r151, 3;
	mad.lo.s32 	%r155, %r154, %r89, %r178;
	mul.wide.s32 	%rd50, %r153, 4;
	add.s64 	%rd51, %rd2, %rd50;
	ld.global.f32 	%f67, [%rd51];
	mul.wide.u32 	%rd52, %r155, 4;
	add.s64 	%rd53, %rd1, %rd52;
	ld.global.f32 	%f68, [%rd53];
	fma.rn.f32 	%f79, %f67, %f68, %f79;
$L__BB0_33:
	add.s32 	%r199, %r199, 4;
$L__BB0_34:
	and.b32  	%r156, %r88, 3;
	setp.eq.s32 	%p73, %r156, 0;
	@%p73 bra 	$L__BB0_44;
	setp.eq.s32 	%p74, %r156, 1;
	@%p74 bra 	$L__BB0_41;
	add.s32 	%r78, %r199, %r5;
	setp.gt.s32 	%p75, %r78, -1;
	setp.lt.s32 	%p76, %r78, %r86;
	and.pred  	%p77, %p75, %p76;
	and.pred  	%p79, %p1, %p77;
	not.pred 	%p80, %p79;
	@%p80 bra 	$L__BB0_38;
	add.s32 	%r157, %r78, %r16;
	mad.lo.s32 	%r158, %r157, %r89, %r178;
	add.s32 	%r159, %r199, %r17;
	mad.lo.s32 	%r160, %r159, %r89, %r178;
	mul.wide.s32 	%rd54, %r158, 4;
	add.s64 	%rd55, %rd2, %rd54;
	ld.global.f32 	%f70, [%rd55];
	mul.wide.u32 	%rd56, %r160, 4;
	add.s64 	%rd57, %rd1, %rd56;
	ld.global.f32 	%f71, [%rd57];
	fma.rn.f32 	%f79, %f70, %f71, %f79;
$L__BB0_38:
	add.s32 	%r79, %r78, 1;
	setp.gt.s32 	%p81, %r79, -1;
	setp.lt.s32 	%p82, %r79, %r86;
	and.pred  	%p83, %p81, %p82;
	and.pred  	%p84, %p1, %p83;
	not.pred 	%p85, %p84;
	@%p85 bra 	$L__BB0_40;
	add.s32 	%r161, %r199, %r17;
	add.s32 	%r162, %r79, %r16;
	mad.lo.s32 	%r163, %r162, %r89, %r178;
	mad.lo.s32 	%r164, %r89, %r161, %r89;
	add.s32 	%r165, %r164, %r178;
	mul.wide.s32 	%rd58, %r163, 4;
	add.s64 	%rd59, %rd2, %rd58;
	ld.global.f32 	%f72, [%rd59];
	mul.wide.u32 	%rd60, %r165, 4;
	add.s64 	%rd61, %rd1, %rd60;
	ld.global.f32 	%f73, [%rd61];
	fma.rn.f32 	%f79, %f72, %f73, %f79;
$L__BB0_40:
	add.s32 	%r199, %r199, 2;
$L__BB0_41:
	and.b32  	%r166, %r88, 1;
	setp.eq.b32 	%p86, %r166, 1;
	not.pred 	%p87, %p86;
	@%p87 bra 	$L__BB0_44;
	add.s32 	%r82, %r199, %r5;
	setp.gt.s32 	%p88, %r82, -1;
	setp.lt.s32 	%p89, %r82, %r86;
	and.pred  	%p90, %p88, %p89;
	and.pred  	%p92, %p1, %p90;
	not.pred 	%p93, %p92;
	@%p93 bra 	$L__BB0_44;
	add.s32 	%r167, %r82, %r16;
	mad.lo.s32 	%r168, %r167, %r89, %r178;
	add.s32 	%r169, %r199, %r17;
	mad.lo.s32 	%r170, %r169, %r89, %r178;
	mul.wide.s32 	%rd62, %r168, 4;
	add.s64 	%rd63, %rd2, %rd62;
	ld.global.f32 	%f74, [%rd63];
	mul.wide.u32 	%rd64, %r170, 4;
	add.s64 	%rd65, %rd1, %rd64;
	ld.global.f32 	%f75, [%rd65];
	fma.rn.f32 	%f79, %f74, %f75, %f79;
$L__BB0_44:
	add.s32 	%r179, %r179, 1;
	setp.ne.s32 	%p94, %r179, %r87;
	@%p94 bra 	$L__BB0_4;
	add.s32 	%r178, %r178, 1;
	setp.ne.s32 	%p95, %r178, %r89;
	@%p95 bra 	$L__BB0_3;
$L__BB0_46:
	ld.param.u64 	%rd69, [_Z13conv2d_kernelPKfS0_Pfiiiiiiiii_param_2];
	mad.lo.s32 	%r171, %r92, %r101, %r1;
	cvta.to.global.u64 	%rd66, %rd69;
	mul.wide.s32 	%rd67, %r171, 4;
	add.s64 	%rd68, %rd66, %rd67;
	st.global.f32 	[%rd68], %f79;
$L__BB0_47:
	ret;

}


// ===== COMPILED SASS (sm_100) =====

	.target	sm_100

	.elftype	@"ET_EXEC"


//--------------------- .note.nv.tkinfo           --------------------------
	.section	.note.nv.tkinfo,"",@"SHT_NOTE"
	.sectionflags	@"SHF_NOTE_NV_TKINFO"
	.tkinfo
        /*0018*/ 	.word	0x00000002
        /*0030*/ 	.string	""
        /*0030*/ 	.string	"ptxas"
        /*0030*/ 	.string	"Cuda compilation tools, release 13.0, V13.0.88"
        /*0030*/ 	.string	"Build cuda_13.0.r13.0/compiler.36424714_0"
        /*0030*/ 	.string	"-arch sm_100 -m 64 "



//--------------------- .note.nv.cuinfo           --------------------------
	.section	.note.nv.cuinfo,"",@"SHT_NOTE"
	.sectionflags	@"SHF_NOTE_NV_CUINFO"
        /*0018*/ 	.short	0x0002
        /*001a*/ 	.short	0x0064
        /*001c*/ 	.short	0x0082
	.zero		2


//--------------------- .nv.info                  --------------------------
	.section	.nv.info,"",@"SHT_CUDA_INFO"
	.align	4


	//----- nvinfo : EIATTR_REGCOUNT
	.align		4
        /*0000*/ 	.byte	0x04, 0x2f
        /*0002*/ 	.short	(.L_1 - .L_0)
	.align		4
.L_0:
        /*0004*/ 	.word	index@(_Z13conv2d_kernelPKfS0_Pfiiiiiiiii)
        /*0008*/ 	.word	0x00000020


	//----- nvinfo : EIATTR_FRAME_SIZE
	.align		4
.L_1:
        /*000c*/ 	.byte	0x04, 0x11
        /*000e*/ 	.short	(.L_3 - .L_2)
	.align		4
.L_2:
        /*0010*/ 	.word	index@(_Z13conv2d_kernelPKfS0_Pfiiiiiiiii)
        /*0014*/ 	.word	0x00000000


	//----- nvinfo : EIATTR_MIN_STACK_SIZE
	.align		4
.L_3:
        /*0018*/ 	.byte	0x04, 0x12
        /*001a*/ 	.short	(.L_5 - .L_4)
	.align		4
.L_4:
        /*001c*/ 	.word	index@(_Z13conv2d_kernelPKfS0_Pfiiiiiiiii)
        /*0020*/ 	.word	0x00000000
.L_5:


//--------------------- .nv.compat                --------------------------
	.section	.nv.compat,"",@"SHT_CUDA_COMPAT_INFO"
	.align	4
        /*0000*/ 	.byte	0x02, 0x09, 0x00, 0x00, 0x02, 0x02, 0x01, 0x00, 0x02, 0x05, 0x05, 0x00, 0x03, 0x07, 0x01, 0x01
        /*0010*/ 	.byte	0x02, 0x03, 0x00, 0x00, 0x02, 0x06, 0x01, 0x00, 0x04, 0x0b, 0x08, 0x00, 0x09, 0x00, 0x00, 0x00
        /*0020*/ 	.byte	0x00, 0x00, 0x00, 0x00


//--------------------- .nv.info._Z13conv2d_kernelPKfS0_Pfiiiiiiiii --------------------------
	.section	.nv.info._Z13conv2d_kernelPKfS0_Pfiiiiiiiii,"",@"SHT_CUDA_INFO"
	.sectionflags	@""
	.align	4


	//----- nvinfo : EIATTR_CUDA_API_VERSION
	.align		4
        /*0000*/ 	.byte	0x04, 0x37
        /*0002*/ 	.short	(.L_7 - .L_6)
.L_6:
        /*0004*/ 	.word	0x00000082


	//----- nvinfo : EIATTR_KPARAM_INFO
	.align		4
.L_7:
        /*0008*/ 	.byte	0x04, 0x17
        /*000a*/ 	.short	(.L_9 - .L_8)
.L_8:
        /*000c*/ 	.word	0x00000000
        /*0010*/ 	.short	0x000b
        /*0012*/ 	.short	0x0038
        /*0014*/ 	.byte	0x00, 0xf0, 0x11, 0x00


	//----- nvinfo : EIATTR_KPARAM_INFO
	.align		4
.L_9:
        /*0018*/ 	.byte	0x04, 0x17
        /*001a*/ 	.short	(.L_11 - .L_10)
.L_10:
        /*001c*/ 	.word	0x00000000
        /*0020*/ 	.short	0x000a
        /*0022*/ 	.short	0x0034
        /*0024*/ 	.byte	0x00, 0xf0, 0x11, 0x00


	//----- nvinfo : EIATTR_KPARAM_INFO
	.align		4
.L_11:
        /*0028*/ 	.byte	0x04, 0x17
        /*002a*/ 	.short	(.L_13 - .L_12)
.L_12:
        /*002c*/ 	.word	0x00000000
        /*0030*/ 	.short	0x0009
        /*0032*/ 	.short	0x0030
        /*0034*/ 	.byte	0x00, 0xf0, 0x11, 0x00


	//----- nvinfo : EIATTR_KPARAM_INFO
	.align		4
.L_13:
        /*0038*/ 	.byte	0x04, 0x17
        /*003a*/ 	.short	(.L_15 - .L_14)
.L_14:
        /*003c*/ 	.word	0x00000000
        /*0040*/ 	.short	0x0008
        /*0042*/ 	.short	0x002c
        /*0044*/ 	.byte	0x00, 0xf0, 0x11, 0x00


	//----- nvinfo : EIATTR_KPARAM_INFO
	.align		4
.L_15:
        /*0048*/ 	.byte	0x04, 0x17
        /*004a*/ 	.short	(.L_17 - .L_16)
.L_16:
        /*004c*/ 	.word	0x00000000
        /*0050*/ 	.short	0x0007
        /*0052*/ 	.short	0x0028
        /*0054*/ 	.byte	0x00, 0xf0, 0x11, 0x00


	//----- nvinfo : EIATTR_KPARAM_INFO
	.align		4
.L_17:
        /*0058*/ 	.byte	0x04, 0x17
        /*005a*/ 	.short	(.L_19 - .L_18)
.L_18:
        /*005c*/ 	.word	0x00000000
        /*0060*/ 	.short	0x0006
        /*0062*/ 	.short	0x0024
        /*0064*/ 	.byte	0x00, 0xf0, 0x11, 0x00


	//----- nvinfo : EIATTR_KPARAM_INFO
	.align		4
.L_19:
        /*0068*/ 	.byte	0x04, 0x17
        /*006a*/ 	.short	(.L_21 - .L_20)
.L_20:
        /*006c*/ 	.word	0x00000000
        /*0070*/ 	.short	0x0005
        /*0072*/ 	.short	0x0020
        /*0074*/ 	.byte	0x00, 0xf0, 0x11, 0x00


	//----- nvinfo : EIATTR_KPARAM_INFO
	.align		4
.L_21:
        /*0078*/ 	.byte	0x04, 0x17
        /*007a*/ 	.short	(.L_23 - .L_22)
.L_22:
        /*007c*/ 	.word	0x00000000
        /*0080*/ 	.short	0x0004
        /*0082*/ 	.short	0x001c
        /*0084*/ 	.byte	0x00, 0xf0, 0x11, 0x00


	//----- nvinfo : EIATTR_KPARAM_INFO
	.align		4
.L_23:
        /*0088*/ 	.byte	0x04, 0x17
        /*008a*/ 	.short	(.L_25 - .L_24)
.L_24:
        /*008c*/ 	.word	0x00000000
        /*0090*/ 	.short	0x0003
        /*0092*/ 	.short	0x0018
        /*0094*/ 	.byte	0x00, 0xf0, 0x11, 0x00


	//----- nvinfo : EIATTR_KPARAM_INFO
	.align		4
.L_25:
        /*0098*/ 	.byte	0x04, 0x17
        /*009a*/ 	.short	(.L_27 - .L_26)
.L_26:
        /*009c*/ 	.word	0x00000000
        /*00a0*/ 	.short	0x0002
        /*00a2*/ 	.short	0x0010
        /*00a4*/ 	.byte	0x00, 0xf5, 0x21, 0x00


	//----- nvinfo : EIATTR_KPARAM_INFO
	.align		4
.L_27:
        /*00a8*/ 	.byte	0x04, 0x17
        /*00aa*/ 	.short	(.L_29 - .L_28)
.L_28:
        /*00ac*/ 	.word	0x00000000
        /*00b0*/ 	.short	0x0001
        /*00b2*/ 	.short	0x0008
        /*00b4*/ 	.byte	0x00, 0xf5, 0x21, 0x00


	//----- nvinfo : EIATTR_KPARAM_INFO
	.align		4
.L_29:
        /*00b8*/ 	.byte	0x04, 0x17
        /*00ba*/ 	.short	(.L_31 - .L_30)
.L_30:
        /*00bc*/ 	.word	0x00000000
        /*00c0*/ 	.short	0x0000
        /*00c2*/ 	.short	0x0000
        /*00c4*/ 	.byte	0x00, 0xf5, 0x21, 0x00


	//----- nvinfo : EIATTR_SPARSE_MMA_MASK
	.align		4
.L_31:
        /*00c8*/ 	.byte	0x03, 0x50
        /*00ca*/ 	.short	0x0000


	//----- nvinfo : EIATTR_MAXREG_COUNT
	.align		4
        /*00cc*/ 	.byte	0x03, 0x1b
        /*00ce*/ 	.short	0x00ff


	//----- nvinfo : EIATTR_MERCURY_ISA_VERSION
	.align		4
        /*00d0*/ 	.byte	0x03, 0x5f
        /*00d2*/ 	.short	0x0101


	//----- nvinfo : EIATTR_VRC_CTA_INIT_COUNT
	.align		4
        /*00d4*/ 	.byte	0x02, 0x4a
	.zero		1
	.zero		1


	//----- nvinfo : EIATTR_EXIT_INSTR_OFFSETS
	.align		4
        /*00d8*/ 	.byte	0x04, 0x1c
        /*00da*/ 	.short	(.L_33 - .L_32)


	//   ....[0]....
.L_32:
        /*00dc*/ 	.word	0x000000d0


	//   ....[1]....
        /*00e0*/ 	.word	0x000016e0


	//----- nvinfo : EIATTR_CRS_STACK_SIZE
	.align		4
.L_33:
        /*00e4*/ 	.byte	0x04, 0x1e
        /*00e6*/ 	.short	(.L_35 - .L_34)
.L_34:
        /*00e8*/ 	.word	0x00000000


	//----- nvinfo : EIATTR_CBANK_PARAM_SIZE
	.align		4
.L_35:
        /*00ec*/ 	.byte	0x03, 0x19
        /*00ee*/ 	.short	0x003c


	//----- nvinfo : EIATTR_PARAM_CBANK
	.align		4
        /*00f0*/ 	.byte	0x04, 0x0a
        /*00f2*/ 	.short	(.L_37 - .L_36)
	.align		4
.L_36:
        /*00f4*/ 	.word	index@(.nv.constant0._Z13conv2d_kernelPKfS0_Pfiiiiiiiii)
        /*00f8*/ 	.short	0x0380
        /*00fa*/ 	.short	0x003c


	//----- nvinfo : EIATTR_SW_WAR
	.align		4
.L_37:
        /*00fc*/ 	.byte	0x04, 0x36
        /*00fe*/ 	.short	(.L_39 - .L_38)
.L_38:
        /*0100*/ 	.word	0x00000008
.L_39:


//--------------------- .nv.callgraph             --------------------------
	.section	.nv.callgraph,"",@"SHT_CUDA_CALLGRAPH"
	.align	4
	.sectionentsize	8
	.align		4
        /*0000*/ 	.word	0x00000000
	.align		4
        /*0004*/ 	.word	0xffffffff
	.align		4
        /*0008*/ 	.word	0x00000000
	.align		4
        /*000c*/ 	.word	0xfffffffe
	.align		4
        /*0010*/ 	.word	0x00000000
	.align		4
        /*0014*/ 	.word	0xfffffffd
	.align		4
        /*0018*/ 	.word	0x00000000
	.align		4
        /*001c*/ 	.word	0xfffffffc


//--------------------- .text._Z13conv2d_kernelPKfS0_Pfiiiiiiiii --------------------------
	.section	.text._Z13conv2d_kernelPKfS0_Pfiiiiiiiii,"ax",@progbits
	.align	128
        .global         _Z13conv2d_kernelPKfS0_Pfiiiiiiiii
        .type           _Z13conv2d_kernelPKfS0_Pfiiiiiiiii,@function
        .size           _Z13conv2d_kernelPKfS0_Pfiiiiiiiii,(.L_x_10 - _Z13conv2d_kernelPKfS0_Pfiiiiiiiii)
        .other          _Z13conv2d_kernelPKfS0_Pfiiiiiiiii,@"STO_CUDA_ENTRY STV_DEFAULT"
_Z13conv2d_kernelPKfS0_Pfiiiiiiiii:
.text._Z13conv2d_kernelPKfS0_Pfiiiiiiiii:
[----:B------:R-:W-:Y:S01]  /*0000*/  LDC R1, c[0x0][0x37c] ;  /* 0x0000df00ff017b82 */ /* 0x000fe20000000800 */
[----:B------:R-:W0:Y:S07]  /*0010*/  S2R R5, SR_TID.Y ;  /* 0x0000000000057919 */ /* 0x000e2e0000002200 */
[----:B------:R-:W1:Y:S01]  /*0020*/  LDC R2, c[0x0][0x360] ;  /* 0x0000d800ff027b82 */ /* 0x000e620000000800 */
[----:B------:R-:W2:Y:S01]  /*0030*/  LDCU UR6, c[0x0][0x3b4] ;  /* 0x00007680ff0677ac */ /* 0x000ea20008000800 */
[----:B------:R-:W1:Y:S01]  /*0040*/  S2R R3, SR_TID.X ;  /* 0x0000000000037919 */ /* 0x000e620000002100 */
[----:B------:R-:W3:Y:S05]  /*0050*/  LDCU UR7, c[0x0][0x3b8] ;  /* 0x00007700ff0777ac */ /* 0x000eea0008000800 */
[----:B------:R-:W0:Y:S08]  /*0060*/  S2UR UR5, SR_CTAID.Y ;  /* 0x00000000000579c3 */ /* 0x000e300000002600 */
[----:B------:R-:W0:Y:S08]  /*0070*/  LDC R0, c[0x0][0x364] ;  /* 0x0000d900ff007b82 */ /* 0x000e300000000800 */
[----:B------:R-:W1:Y:S01]  /*0080*/  S2UR UR4, SR_CTAID.X ;  /* 0x00000000000479c3 */ /* 0x000e620000002500 */
[----:B0-----:R-:W-:-:S05]  /*0090*/  IMAD R0, R0, UR5, R5 ;  /* 0x0000000500007c24 */ /* 0x001fca000f8e0205 */
[----:B--2---:R-:W-:Y:S01]  /*00a0*/  ISETP.GE.AND P0, PT, R0, UR6, PT ;  /* 0x0000000600007c0c */ /* 0x004fe2000bf06270 */
[----:B-1----:R-:W-:-:S05]  /*00b0*/  IMAD R2, R2, UR4, R3 ;  /* 0x0000000402027c24 */ /* 0x002fca000f8e0203 */
[----:B---3--:R-:W-:-:S13]  /*00c0*/  ISETP.GE.OR P0, PT, R2, UR7, P0 ;  /* 0x0000000702007c0c */ /* 0x008fda0008706670 */
[----:B------:R-:W-:Y:S05]  /*00d0*/  @P0 EXIT ;  /* 0x000000000000094d */ /* 0x000fea0003800000 */
[----:B------:R-:W0:Y:S01]  /*00e0*/  LDC.64 R6, c[0x0][0x3a0] ;  /* 0x0000e800ff067b82 */ /* 0x000e220000000a00 */
[----:B------:R-:W1:Y:S07]  /*00f0*/  LDCU.64 UR18, c[0x0][0x358] ;  /* 0x00006b00ff1277ac */ /* 0x000e6e0008000a00 */
[----:B------:R-:W0:Y:S02]  /*0100*/  LDC.64 R4, c[0x0][0x3a8] ;  /* 0x0000ea00ff047b82 */ /* 0x000e240000000a00 */
[----:B0-----:R-:W-:-:S04]  /*0110*/  VIMNMX3 R3, R4, R6, R7, PT ;  /* 0x000000060403720f */ /* 0x001fc80003800107 */
[----:B------:R-:W-:Y:S01]  /*0120*/  ISETP.GE.AND P0, PT, R3, 0x1, PT ;  /* 0x000000010300780c */ /* 0x000fe20003f06270 */
[----:B------:R-:W-:-:S12]  /*0130*/  HFMA2 R3, -RZ, RZ, 0, 0 ;  /* 0x00000000ff037431 */ /* 0x000fd800000001ff */
[----:B-1----:R-:W-:Y:S05]  /*0140*/  @!P0 BRA `(.L_x_0) ;  /* 0x0000001400508947 */ /* 0x002fea0003800000 */
[----:B------:R-:W0:Y:S01]  /*0150*/  LDCU UR4, c[0x0][0x3b0] ;  /* 0x00007600ff0477ac */ /* 0x000e220008000800 */
[----:B------:R-:W-:Y:S01]  /*0160*/  MOV R3, RZ ;  /* 0x000000ff00037202 */ /* 0x000fe20000000f00 */
[----:B0-----:R-:W-:Y:S01]  /*0170*/  IMAD R4, R2, R5, -UR4 ;  /* 0x8000000402047e24 */ /* 0x001fe2000f8e0205 */
[----:B------:R-:W-:-:S03]  /*0180*/  UMOV UR4, URZ ;  /* 0x000000ff00047c82 */ /* 0x000fc60008000000 */
[C---:B------:R-:W-:Y:S01]  /*0190*/  VIADD R6, R4.reuse, 0x4 ;  /* 0x0000000404067836 */ /* 0x040fe20000000000 */
[C---:B------:R-:W-:Y:S02]  /*01a0*/  IADD3 R5, PT, PT, R4.reuse, 0x3, RZ ;  /* 0x0000000304057810 */ /* 0x040fe40007ffe0ff */
[C---:B------:R-:W-:Y:S02]  /*01b0*/  IADD3 R7, PT, PT, R4.reuse, 0x5, RZ ;  /* 0x0000000504077810 */ /* 0x040fe40007ffe0ff */
[----:B------:R-:W-:-:S07]  /*01c0*/  IADD3 R8, PT, PT, R4, 0x6, RZ ;  /* 0x0000000604087810 */ /* 0x000fce0007ffe0ff */
.L_x_8:
[----:B------:R-:W-:-:S05]  /*01d0*/  UMOV UR5, URZ ;  /* 0x000000ff00057c82 */ /* 0x000fca0008000000 */
.L_x_7:
[----:B------:R-:W0:Y:S01]  /*01e0*/  LDC R9, c[0x0][0x3b0] ;  /* 0x0000ec00ff097b82 */ /* 0x000e220000000800 */
[----:B------:R-:W0:Y:S01]  /*01f0*/  LDCU UR7, c[0x0][0x3ac] ;  /* 0x00007580ff0777ac */ /* 0x000e220008000800 */
[----:B------:R-:W-:Y:S01]  /*0200*/  IMAD.MOV.U32 R21, RZ, RZ, RZ ;  /* 0x000000ffff157224 */ /* 0x000fe200078e00ff */
[----:B------:R-:W1:Y:S01]  /*0210*/  LDCU UR16, c[0x0][0x3a4] ;  /* 0x00007480ff1077ac */ /* 0x000e620008000800 */
[----:B------:R-:W2:Y:S01]  /*0220*/  LDCU UR6, c[0x0][0x398] ;  /* 0x00007300ff0677ac */ /* 0x000ea20008000800 */
[----:B-1----:R-:W-:Y:S01]  /*0230*/  UISETP.GE.U32.AND UP0, UPT, UR16, 0x8, UPT ;  /* 0x000000081000788c */ /* 0x002fe2000bf06070 */
[----:B0-----:R-:W-:Y:S01]  /*0240*/  IMAD R9, R0, UR7, -R9 ;  /* 0x0000000700097c24 */ /* 0x001fe2000f8e0a09 */
[----:B------:R-:W-:-:S04]  /*0250*/  UIMAD UR15, UR5, UR16, URZ ;  /* 0x00000010050f72a4 */ /* 0x000fc8000f8e02ff */
[----:B------:R-:W-:-:S04]  /*0260*/  IADD3 R13, PT, PT, R9, UR5, RZ ;  /* 0x00000005090d7c10 */ /* 0x000fc8000fffe0ff */
[----:B--2---:R-:W-:-:S04]  /*0270*/  ISETP.GE.AND P0, PT, R13, UR6, PT ;  /* 0x000000060d007c0c */ /* 0x004fc8000bf06270 */
[----:B------:R-:W-:Y:S01]  /*0280*/  ISETP.GT.AND P0, PT, R13, -0x1, !P0 ;  /* 0xffffffff0d00780c */ /* 0x000fe20004704270 */
[----:B------:R-:W-:-:S12]  /*0290*/  BRA.U !UP0, `(.L_x_1) ;  /* 0x00000009089c7547 */ /* 0x000fd8000b800000 */
[----:B------:R-:W0:Y:S01]  /*02a0*/  LDCU UR22, c[0x0][0x3b0] ;  /* 0x00007600ff1677ac */ /* 0x000e220008000800 */
[----:B------:R-:W-:Y:S02]  /*02b0*/  MOV R12, UR4 ;  /* 0x00000004000c7c02 */ /* 0x000fe40008000f00 */
[----:B------:R-:W-:Y:S01]  /*02c0*/  MOV R21, R5 ;  /* 0x0000000500157202 */ /* 0x000fe20000000f00 */
[----:B------:R-:W1:Y:S01]  /*02d0*/  LDCU.64 UR20, c[0x0][0x3a8] ;  /* 0x00007500ff1477ac */ /* 0x000e620008000a00 */
[----:B------:R-:W2:Y:S01]  /*02e0*/  LDCU UR17, c[0x0][0x39c] ;  /* 0x00007380ff1177ac */ /* 0x000ea20008000800 */
[----:B------:R-:W-:Y:S02]  /*02f0*/  UIADD3 UR7, UPT, UPT, UR15, 0x7, URZ ;  /* 0x000000070f077890 */ /* 0x000fe4000fffe0ff */
[----:B------:R-:W-:Y:S02]  /*0300*/  UIADD3 UR8, UPT, UPT, UR15, 0x6, URZ ;  /* 0x000000060f087890 */ /* 0x000fe4000fffe0ff */
[----:B------:R-:W-:Y:S01]  /*0310*/  ULOP3.LUT UR6, UR16, 0x7ffffff8, URZ, 0xc0, !UPT ;  /* 0x7ffffff810067892 */ /* 0x000fe2000f8ec0ff */
[----:B0-----:R-:W-:Y:S01]  /*0320*/  MOV R11, UR22 ;  /* 0x00000016000b7c02 */ /* 0x001fe20008000f00 */
[----:B------:R-:W-:-:S02]  /*0330*/  UIADD3 UR9, UPT, UPT, UR15, 0x5, URZ ;  /* 0x000000050f097890 */ /* 0x000fc4000fffe0ff */
[----:B------:R-:W-:Y:S01]  /*0340*/  UIADD3 UR10, UPT, UPT, UR15, 0x4, URZ ;  /* 0x000000040f0a7890 */ /* 0x000fe2000fffe0ff */
[----:B-1----:R-:W-:Y:S01]  /*0350*/  MOV R14, UR20 ;  /* 0x00000014000e7c02 */ /* 0x002fe20008000f00 */
[----:B------:R-:W-:Y:S01]  /*0360*/  IMAD R4, R2, UR21, -R11 ;  /* 0x0000001502047c24 */ /* 0x000fe2000f8e0a0b */
[----:B------:R-:W-:Y:S01]  /*0370*/  UIMAD UR13, UR7, UR20, UR4 ;  /* 0x00000014070d72a4 */ /* 0x000fe2000f8e0204 */
[C---:B--2---:R-:W-:Y:S01]  /*0380*/  IMAD R18, R13.reuse, UR17, R5 ;  /* 0x000000110d127c24 */ /* 0x044fe2000f8e0205 */
[----:B------:R-:W-:Y:S01]  /*0390*/  UIMAD UR14, UR8, UR20, UR4 ;  /* 0x00000014080e72a4 */ /* 0x000fe2000f8e0204 */
[C---:B------:R-:W-:Y:S01]  /*03a0*/  IMAD R9, R13.reuse, UR17, R6 ;  /* 0x000000110d097c24 */ /* 0x040fe2000f8e0206 */
[----:B------:R-:W-:Y:S01]  /*03b0*/  UIADD3 UR11, UPT, UPT, UR15, 0x3, URZ ;  /* 0x000000030f0b7890 */ /* 0x000fe2000fffe0ff */
[C---:B------:R-:W-:Y:S01]  /*03c0*/  IMAD R10, R13.reuse, UR17, R7 ;  /* 0x000000110d0a7c24 */ /* 0x040fe2000f8e0207 */
[----:B------:R-:W-:Y:S01]  /*03d0*/  UIADD3 UR12, UPT, UPT, UR15, 0x2, URZ ;  /* 0x000000020f0c7890 */ /* 0x000fe2000fffe0ff */
[C---:B------:R-:W-:Y:S01]  /*03e0*/  IMAD R23, R13.reuse, UR17, R8 ;  /* 0x000000110d177c24 */ /* 0x040fe2000f8e0208 */
[----:B------:R-:W-:Y:S01]  /*03f0*/  UIMAD UR7, UR15, UR20, UR20 ;  /* 0x000000140f0772a4 */ /* 0x000fe2000f8e0214 */
[----:B------:R-:W-:Y:S01]  /*0400*/  IMAD R13, R13, UR17, R4 ;  /* 0x000000110d0d7c24 */ /* 0x000fe2000f8e0204 */
[----:B------:R-:W-:-:S02]  /*0410*/  UIMAD UR8, UR20, UR16, URZ ;  /* 0x00000010140872a4 */ /* 0x000fc4000f8e02ff */
[--C-:B------:R-:W-:Y:S01]  /*0420*/  IMAD R18, R18, UR20, R12.reuse ;  /* 0x0000001412127c24 */ /* 0x100fe2000f8e020c */
[----:B------:R-:W0:Y:S01]  /*0430*/  LDCU UR23, c[0x0][0x39c] ;  /* 0x00007380ff1777ac */ /* 0x000e220008000800 */
[C---:B------:R-:W-:Y:S01]  /*0440*/  IMAD R19, R13.reuse, R14, UR20 ;  /* 0x000000140d137e24 */ /* 0x040fe2000f8e020e */
[C---:B------:R-:W-:Y:S01]  /*0450*/  IADD3 R11, PT, PT, R13.reuse, 0x7, RZ ;  /* 0x000000070d0b7810 */ /* 0x040fe20007ffe0ff */
[----:B------:R-:W-:Y:S01]  /*0460*/  VIADD R25, R13, 0x2 ;  /* 0x000000020d197836 */ /* 0x000fe20000000000 */
[----:B------:R-:W1:Y:S01]  /*0470*/  LDCU UR24, c[0x0][0x3a8] ;  /* 0x00007500ff1877ac */ /* 0x000e620008000800 */
[--C-:B------:R-:W-:Y:S01]  /*0480*/  IMAD R9, R9, UR20, R12.reuse ;  /* 0x0000001409097c24 */ /* 0x100fe2000f8e020c */
[----:B------:R-:W-:Y:S01]  /*0490*/  IADD3 R19, PT, PT, R19, UR4, RZ ;  /* 0x0000000413137c10 */ /* 0x000fe2000fffe0ff */
[--C-:B------:R-:W-:Y:S01]  /*04a0*/  IMAD R10, R10, UR20, R12.reuse ;  /* 0x000000140a0a7c24 */ /* 0x100fe2000f8e020c */
[----:B------:R-:W-:Y:S02]  /*04b0*/  UIMAD UR9, UR9, UR20, UR4 ;  /* 0x00000014090972a4 */ /* 0x000fe4000f8e0204 */
[----:B------:R-:W-:Y:S01]  /*04c0*/  IMAD R23, R23, UR20, R12 ;  /* 0x0000001417177c24 */ /* 0x000fe2000f8e020c */
[----:B------:R-:W-:-:S02]  /*04d0*/  UIMAD UR10, UR10, UR20, UR4 ;  /* 0x000000140a0a72a4 */ /* 0x000fc4000f8e0204 */
[--C-:B------:R-:W-:Y:S01]  /*04e0*/  IMAD R13, R13, UR20, R12.reuse ;  /* 0x000000140d0d7c24 */ /* 0x100fe2000f8e020c */
[----:B------:R-:W-:Y:S02]  /*04f0*/  UIMAD UR11, UR11, UR20, UR4 ;  /* 0x000000140b0b72a4 */ /* 0x000fe4000f8e0204 */
[--C-:B------:R-:W-:Y:S01]  /*0500*/  IMAD R25, R25, UR20, R12.reuse ;  /* 0x0000001419197c24 */ /* 0x100fe2000f8e020c */
[----:B------:R-:W-:Y:S02]  /*0510*/  UIMAD UR12, UR12, UR20, UR4 ;  /* 0x000000140c0c72a4 */ /* 0x000fe4000f8e0204 */
[----:B------:R-:W-:Y:S01]  /*0520*/  IMAD R11, R11, UR20, R12 ;  /* 0x000000140b0b7c24 */ /* 0x000fe2000f8e020c */
[----:B------:R-:W-:Y:S02]  /*0530*/  UIADD3 UR6, UPT, UPT, -UR6, URZ, URZ ;  /* 0x000000ff06067290 */ /* 0x000fe4000fffe1ff */
[----:B------:R-:W-:Y:S02]  /*0540*/  UIADD3 UR7, UPT, UPT, UR7, UR4, URZ ;  /* 0x0000000407077290 */ /* 0x000fe4000fffe0ff */
[----:B01----:R-:W-:-:S12]  /*0550*/  UIMAD UR8, UR8, UR5, UR4 ;  /* 0x00000005080872a4 */ /* 0x003fd8000f8e0204 */
.L_x_2:
[C---:B------:R-:W-:Y:S01]  /*0560*/  VIADD R12, R21.reuse, 0xfffffffd ;  /* 0xfffffffd150c7836 */ /* 0x040fe20000000000 */
[----:B------:R-:W0:Y:S01]  /*0570*/  LDC.64 R28, c[0x0][0x388] ;  /* 0x0000e200ff1c7b82 */ /* 0x000e220000000a00 */
[----:B------:R-:W-:Y:S02]  /*0580*/  IADD3 R14, PT, PT, R21, -0x1, RZ ;  /* 0xffffffff150e7810 */ /* 0x000fe40007ffe0ff */
[----:B------:R-:W-:Y:S02]  /*0590*/  MOV R15, UR8 ;  /* 0x00000008000f7c02 */ /* 0x000fe40008000f00 */
[----:B------:R-:W-:Y:S02]  /*05a0*/  ISETP.GE.AND P3, PT, R12, UR23, PT ;  /* 0x000000170c007c0c */ /* 0x000fe4000bf66270 */
[----:B------:R-:W-:Y:S01]  /*05b0*/  ISETP.GE.AND P1, PT, R14, UR23, PT ;  /* 0x000000170e007c0c */ /* 0x000fe2000bf26270 */
[----:B------:R-:W1:Y:S01]  /*05c0*/  LDC.64 R26, c[0x0][0x380] ;  /* 0x0000e000ff1a7b82 */ /* 0x000e620000000a00 */
[----:B------:R-:W-:-:S02]  /*05d0*/  ISETP.GT.AND P3, PT, R12, -0x1, !P3 ;  /* 0xffffffff0c00780c */ /* 0x000fc40005f64270 */
[----:B------:R-:W-:Y:S02]  /*05e0*/  IADD3 R12, PT, PT, R21, -0x2, RZ ;  /* 0xfffffffe150c7810 */ /* 0x000fe40007ffe0ff */
[----:B------:R-:W-:Y:S02]  /*05f0*/  PLOP3.LUT P3, PT, P0, P3, PT, 0x80, 0x8 ;  /* 0x000000000008781c */ /* 0x000fe40000767070 */
[----:B------:R-:W-:Y:S01]  /*0600*/  ISETP.GE.AND P4, PT, R12, UR23, PT ;  /* 0x000000170c007c0c */ /* 0x000fe2000bf86270 */
[----:B------:R-:W2:Y:S01]  /*0610*/  LDC.64 R16, c[0x0][0x388] ;  /* 0x0000e200ff107b82 */ /* 0x000ea20000000a00 */
[----:B------:R-:W-:Y:S02]  /*0620*/  ISETP.GT.AND P1, PT, R14, -0x1, !P1 ;  /* 0xffffffff0e00780c */ /* 0x000fe40004f24270 */
[----:B------:R-:W-:-:S07]  /*0630*/  ISETP.GT.AND P4, PT, R12, -0x1, !P4 ;  /* 0xffffffff0c00780c */ /* 0x000fce0006784270 */
[----:B0-----:R-:W-:Y:S02]  /*0640*/  @P3 IMAD.WIDE.U32 R28, R15, 0x4, R28 ;  /* 0x000000040f1c3825 */ /* 0x001fe400078e001c */
[----:B------:R-:W0:Y:S01]  /*0650*/  LDC.64 R14, c[0x0][0x388] ;  /* 0x0000e200ff0e7b82 */ /* 0x000e220000000a00 */
[----:B------:R-:W-:Y:S02]  /*0660*/  PLOP3.LUT P4, PT, P0, P4, PT, 0x80, 0x8 ;  /* 0x000000000008781c */ /* 0x000fe40000789070 */
[----:B------:R-:W-:Y:S01]  /*0670*/  PLOP3.LUT P1, PT, P0, P1, PT, 0x80, 0x8 ;  /* 0x000000000008781c */ /* 0x000fe20000723070 */
[----:B-1----:R-:W-:Y:S01]  /*0680*/  @P3 IMAD.WIDE R26, R13, 0x4, R26 ;  /* 0x000000040d1a3825 */ /* 0x002fe200078e021a */
[----:B------:R1:W3:Y:S03]  /*0690*/  @P3 LDG.E R20, desc[UR18][R28.64] ;  /* 0x000000121c143981 */ /* 0x0002e6000c1e1900 */
[----:B------:R-:W-:Y:S01]  /*06a0*/  IMAD.U32 R22, RZ, RZ, UR7 ;  /* 0x00000007ff167e24 */ /* 0x000fe2000f8e00ff */
[----:B------:R2:W3:Y:S01]  /*06b0*/  @P3 LDG.E R12, desc[UR18][R26.64] ;  /* 0x000000121a0c3981 */ /* 0x0004e2000c1e1900 */
[----:B-1----:R-:W1:Y:S04]  /*06c0*/  LDC.64 R28, c[0x0][0x380] ;  /* 0x0000e000ff1c7b82 */ /* 0x002e680000000a00 */
[----:B--2---:R-:W-:Y:S01]  /*06d0*/  @P4 IMAD.WIDE.U32 R26, R22, 0x4, R16 ;  /* 0x00000004161a4825 */ /* 0x004fe200078e0010 */
[----:B------:R-:W-:-:S05]  /*06e0*/  MOV R17, UR12 ;  /* 0x0000000c00117c02 */ /* 0x000fca0008000f00 */
[----:B0-----:R-:W-:Y:S01]  /*06f0*/  @P1 IMAD.WIDE.U32 R14, R17, 0x4, R14 ;  /* 0x00000004110e1825 */ /* 0x001fe200078e000e */
[C---:B------:R-:W-:Y:S01]  /*0700*/  ISETP.GE.AND P2, PT, R21.reuse, UR23, PT ;  /* 0x0000001715007c0c */ /* 0x040fe2000bf46270 */
[----:B------:R-:W0:Y:S01]  /*0710*/  LDC.64 R16, c[0x0][0x380] ;  /* 0x0000e000ff107b82 */ /* 0x000e220000000a00 */
[----:B------:R-:W2:Y:S04]  /*0720*/  @P4 LDG.E R26, desc[UR18][R26.64] ;  /* 0x000000121a1a4981 */ /* 0x000ea8000c1e1900 */
[----:B------:R4:W5:Y:S01]  /*0730*/  @P1 LDG.E R22, desc[UR18][R14.64] ;  /* 0x000000120e161981 */ /* 0x000962000c1e1900 */
[----:B------:R-:W-:Y:S02]  /*0740*/  ISETP.GT.AND P2, PT, R21, -0x1, !P2 ;  /* 0xffffffff1500780c */ /* 0x000fe40005744270 */
[----:B----4-:R-:W4:Y:S02]  /*0750*/  LDC.64 R14, c[0x0][0x388] ;  /* 0x0000e200ff0e7b82 */ /* 0x010f240000000a00 */
[----:B------:R-:W-:Y:S01]  /*0760*/  PLOP3.LUT P2, PT, P0, P2, PT, 0x80, 0x8 ;  /* 0x000000000008781c */ /* 0x000fe20000745070 */
[----:B-1----:R-:W-:-:S05]  /*0770*/  @P4 IMAD.WIDE R28, R19, 0x4, R28 ;  /* 0x00000004131c4825 */ /* 0x002fca00078e021c */
[----:B------:R0:W2:Y:S02]  /*0780*/  @P4 LDG.E R24, desc[UR18][R28.64] ;  /* 0x000000121c184981 */ /* 0x0000a4000c1e1900 */
[----:B0-----:R-:W-:Y:S01]  /*0790*/  @P1 IMAD.WIDE R28, R25, 0x4, R16 ;  /* 0x00000004191c1825 */ /* 0x001fe200078e0210 */
[----:B------:R-:W-:-:S05]  /*07a0*/  MOV R17, UR11 ;  /* 0x0000000b00117c02 */ /* 0x000fca0008000f00 */
[----:B------:R-:W5:Y:S01]  /*07b0*/  @P1 LDG.E R28, desc[UR18][R28.64] ;  /* 0x000000121c1c1981 */ /* 0x000f62000c1e1900 */
[----:B----4-:R-:W-:Y:S02]  /*07c0*/  @P2 IMAD.WIDE.U32 R16, R17, 0x4, R14 ;  /* 0x0000000411102825 */ /* 0x010fe400078e000e */
[----:B------:R-:W0:Y:S04]  /*07d0*/  LDC.64 R14, c[0x0][0x380] ;  /* 0x0000e000ff0e7b82 */ /* 0x000e280000000a00 */
[----:B------:R-:W4:Y:S01]  /*07e0*/  @P2 LDG.E R16, desc[UR18][R16.64] ;  /* 0x0000001210102981 */ /* 0x000f22000c1e1900 */
[----:B0-----:R-:W-:-:S06]  /*07f0*/  @P2 IMAD.WIDE R14, R18, 0x4, R14 ;  /* 0x00000004120e2825 */ /* 0x001fcc00078e020e */
[----:B------:R0:W4:Y:S02]  /*0800*/  @P2 LDG.E R14, desc[UR18][R14.64] ;  /* 0x000000120e0e2981 */ /* 0x000124000c1e1900 */
[----:B0-----:R-:W-:Y:S02]  /*0810*/  MOV R15, UR10 ;  /* 0x0000000a000f7c02 */ /* 0x001fe40008000f00 */
[----:B------:R-:W-:Y:S01]  /*0820*/  MOV R17, UR9 ;  /* 0x0000000900117c02 */ /* 0x000fe20008000f00 */
[----:B---3--:R-:W-:Y:S01]  /*0830*/  @P3 FFMA R3, R12, R20, R3 ;  /* 0x000000140c033223 */ /* 0x008fe20000000003 */
[----:B------:R-:W-:-:S04]  /*0840*/  IADD3 R12, PT, PT, R21, 0x1, RZ ;  /* 0x00000001150c7810 */ /* 0x000fc80007ffe0ff */
[----:B------:R-:W-:-:S04]  /*0850*/  ISETP.GE.AND P3, PT, R12, UR23, PT ;  /* 0x000000170c007c0c */ /* 0x000fc8000bf66270 */
[----:B------:R-:W-:Y:S01]  /*0860*/  ISETP.GT.AND P3, PT, R12, -0x1, !P3 ;  /* 0xffffffff0c00780c */ /* 0x000fe20005f64270 */
[----:B------:R-:W-:-:S03]  /*0870*/  VIADD R12, R21, 0x2 ;  /* 0x00000002150c7836 */ /* 0x000fc60000000000 */
[----:B------:R-:W-:Y:S01]  /*0880*/  PLOP3.LUT P3, PT, P0, P3, PT, 0x80, 0x8 ;  /* 0x000000000008781c */ /* 0x000fe20000767070 */
[----:B--2---:R-:W-:Y:S02]  /*0890*/  @P4 FFMA R3, R24, R26, R3 ;  /* 0x0000001a18034223 */ /* 0x004fe40000000003 */
[----:B------:R-:W0:Y:S02]  /*08a0*/  LDC.64 R26, c[0x0][0x388] ;  /* 0x0000e200ff1a7b82 */ /* 0x000e240000000a00 */
[----:B-----5:R-:W-:-:S06]  /*08b0*/  @P1 FFMA R3, R28, R22, R3 ;  /* 0x000000161c031223 */ /* 0x020fcc0000000003 */
[----:B------:R-:W1:Y:S01]  /*08c0*/  LDC.64 R28, c[0x0][0x388] ;  /* 0x0000e200ff1c7b82 */ /* 0x000e620000000a00 */
[----:B------:R-:W-:-:S04]  /*08d0*/  ISETP.GE.AND P1, PT, R12, UR23, PT ;  /* 0x000000170c007c0c */ /* 0x000fc8000bf26270 */
[----:B------:R-:W-:-:S04]  /*08e0*/  ISETP.GT.AND P1, PT, R12, -0x1, !P1 ;  /* 0xffffffff0c00780c */ /* 0x000fc80004f24270 */
[----:B------:R-:W-:Y:S02]  /*08f0*/  PLOP3.LUT P1, PT, P0, P1, PT, 0x80, 0x8 ;  /* 0x000000000008781c */ /* 0x000fe40000723070 */
[----:B------:R-:W-:Y:S01]  /*0900*/  IADD3 R12, PT, PT, R21, 0x3, RZ ;  /* 0x00000003150c7810 */ /* 0x000fe20007ffe0ff */
[----:B----4-:R-:W-:Y:S01]  /*0910*/  @P2 FFMA R3, R14, R16, R3 ;  /* 0x000000100e032223 */ /* 0x010fe20000000003 */
[----:B0-----:R-:W-:Y:S02]  /*0920*/  @P3 IMAD.WIDE.U32 R14, R15, 0x4, R26 ;  /* 0x000000040f0e3825 */ /* 0x001fe400078e001a */
[----:B------:R-:W0:Y:S03]  /*0930*/  LDC.64 R26, c[0x0][0x380] ;  /* 0x0000e000ff1a7b82 */ /* 0x000e260000000a00 */
[----:B------:R2:W3:Y:S04]  /*0940*/  @P3 LDG.E R22, desc[UR18][R14.64] ;  /* 0x000000120e163981 */ /* 0x0004e8000c1e1900 */
[----:B-1----:R-:W-:Y:S01]  /*0950*/  @P1 IMAD.WIDE.U32 R28, R17, 0x4, R28 ;  /* 0x00000004111c1825 */ /* 0x002fe200078e001c */
[C---:B------:R-:W-:Y:S01]  /*0960*/  ISETP.GE.AND P2, PT, R12.reuse, UR23, PT ;  /* 0x000000170c007c0c */ /* 0x040fe2000bf46270 */
[----:B------:R-:W1:Y:S08]  /*0970*/  LDC.64 R16, c[0x0][0x388] ;  /* 0x0000e200ff107b82 */ /* 0x000e700000000a00 */
[----:B--2---:R-:W2:Y:S01]  /*0980*/  LDC.64 R14, c[0x0][0x380] ;  /* 0x0000e000ff0e7b82 */ /* 0x004ea20000000a00 */
[----:B------:R-:W-:-:S02]  /*0990*/  ISETP.GT.AND P2, PT, R12, -0x1, !P2 ;  /* 0xffffffff0c00780c */ /* 0x000fc40005744270 */
[----:B------:R-:W-:Y:S01]  /*09a0*/  IADD3 R24, PT, PT, R21, 0x4, RZ ;  /* 0x0000000415187810 */ /* 0x000fe20007ffe0ff */
[----:B------:R-:W4:Y:S01]  /*09b0*/  @P1 LDG.E R12, desc[UR18][R28.64] ;  /* 0x000000121c0c1981 */ /* 0x000f22000c1e1900 */
[----:B------:R-:W-:Y:S01]  /*09c0*/  PLOP3.LUT P2, PT, P0, P2, PT, 0x80, 0x8 ;  /* 0x000000000008781c */ /* 0x000fe20000745070 */
[----:B0-----:R-:W-:-:S05]  /*09d0*/  @P3 IMAD.WIDE R26, R9, 0x4, R26 ;  /* 0x00000004091a3825 */ /* 0x001fca00078e021a */
[----:B------:R2:W3:Y:S01]  /*09e0*/  @P3 LDG.E R20, desc[UR18][R26.64] ;  /* 0x000000121a143981 */ /* 0x0004e2000c1e1900 */
[----:B------:R-:W-:Y:S01]  /*09f0*/  ISETP.GE.AND P4, PT, R24, UR23, PT ;  /* 0x0000001718007c0c */ /* 0x000fe2000bf86270 */
[----:B--2---:R-:W-:-:S04]  /*0a00*/  @P1 IMAD.WIDE R26, R10, 0x4, R14 ;  /* 0x000000040a1a1825 */ /* 0x004fc800078e020e */
[----:B------:R-:W-:Y:S01]  /*0a10*/  IMAD.U32 R15, RZ, RZ, UR14 ;  /* 0x0000000eff0f7e24 */ /* 0x000fe2000f8e00ff */
[----:B------:R-:W-:Y:S01]  /*0a20*/  ISETP.GT.AND P4, PT, R24, -0x1, !P4 ;  /* 0xffffffff1800780c */ /* 0x000fe20006784270 */
[----:B------:R-:W4:Y:S02]  /*0a30*/  @P1 LDG.E R26, desc[UR18][R26.64] ;  /* 0x000000121a1a1981 */ /* 0x000f24000c1e1900 */
[----:B-1----:R-:W-:Y:S02]  /*0a40*/  @P2 IMAD.WIDE.U32 R16, R15, 0x4, R16 ;  /* 0x000000040f102825 */ /* 0x002fe400078e0010 */
[----:B------:R-:W0:Y:S03]  /*0a50*/  LDC.64 R14, c[0x0][0x380] ;  /* 0x0000e000ff0e7b82 */ /* 0x000e260000000a00 */
[----:B------:R1:W2:Y:S05]  /*0a60*/  @P2 LDG.E R24, desc[UR18][R16.64] ;  /* 0x0000001210182981 */ /* 0x0002aa000c1e1900 */
[----:B-1----:R-:W1:Y:S01]  /*0a70*/  LDC.64 R16, c[0x0][0x388] ;  /* 0x0000e200ff107b82 */ /* 0x002e620000000a00 */
[----:B------:R-:W-:Y:S01]  /*0a80*/  PLOP3.LUT P4, PT, P0, P4, PT, 0x80, 0x8 ;  /* 0x000000000008781c */ /* 0x000fe20000789070 */
[----:B0-----:R-:W-:Y:S01]  /*0a90*/  @P2 IMAD.WIDE R28, R23, 0x4, R14 ;  /* 0x00000004171c2825 */ /* 0x001fe200078e020e */
[----:B------:R-:W-:-:S05]  /*0aa0*/  MOV R15, UR13 ;  /* 0x0000000d000f7c02 */ /* 0x000fca0008000f00 */
[----:B------:R-:W2:Y:S06]  /*0ab0*/  @P2 LDG.E R28, desc[UR18][R28.64] ;  /* 0x000000121c1c2981 */ /* 0x000eac000c1e1900 */
[----:B-1----:R-:W-:Y:S02]  /*0ac0*/  @P4 IMAD.WIDE.U32 R16, R15, 0x4, R16 ;  /* 0x000000040f104825 */ /* 0x002fe400078e0010 */
[----:B------:R-:W0:Y:S03]  /*0ad0*/  LDC.64 R14, c[0x0][0x380] ;  /* 0x0000e000ff0e7b82 */ /* 0x000e260000000a00 */
[----:B------:R1:W5:Y:S01]  /*0ae0*/  @P4 LDG.E R27, desc[UR18][R16.64] ;  /* 0x00000012101b4981 */ /* 0x000362000c1e1900 */
[----:B0-----:R-:W-:-:S06]  /*0af0*/  @P4 IMAD.WIDE R14, R11, 0x4, R14 ;  /* 0x000000040b0e4825 */ /* 0x001fcc00078e020e */
[----:B------:R0:W5:Y:S01]  /*0b00*/  @P4 LDG.E R14, desc[UR18][R14.64] ;  /* 0x000000120e0e4981 */ /* 0x000162000c1e1900 */
[----:B------:R-:W-:-:S04]  /*0b10*/  UIADD3 UR6, UPT, UPT, UR6, 0x8, URZ ;  /* 0x0000000806067890 */ /* 0x000fc8000fffe0ff */
[----:B------:R-:W-:Y:S01]  /*0b20*/  UISETP.NE.AND UP0, UPT, UR6, URZ, UPT ;  /* 0x000000ff0600728c */ /* 0x000fe2000bf05270 */
[----:B-1----:R-:W-:Y:S02]  /*0b30*/  MOV R16, UR24 ;  /* 0x0000001800107c02 */ /* 0x002fe40008000f00 */
[----:B------:R-:W-:Y:S02]  /*0b40*/  MOV R29, UR24 ;  /* 0x00000018001d7c02 */ /* 0x000fe40008000f00 */
[----:B0-----:R-:W-:Y:S01]  /*0b50*/  MOV R15, UR24 ;  /* 0x00000018000f7c02 */ /* 0x001fe20008000f00 */
[C---:B------:R-:W-:Y:S01]  /*0b60*/  IMAD R9, R16.reuse, 0x8, R9 ;  /* 0x0000000810097824 */ /* 0x040fe200078e0209 */
[----:B------:R-:W-:Y:S01]  /*0b70*/  LEA R18, R29, R18, 0x3 ;  /* 0x000000121d127211 */ /* 0x000fe200078e18ff */
[----:B------:R-:W-:Y:S01]  /*0b80*/  IMAD R11, R16, 0x8, R11 ;  /* 0x00000008100b7824 */ /* 0x000fe200078e020b */
[----:B------:R-:W-:Y:S02]  /*0b90*/  LEA R10, R15, R10, 0x3 ;  /* 0x0000000a0f0a7211 */ /* 0x000fe400078e18ff */
[----:B------:R-:W-:Y:S01]  /*0ba0*/  IADD3 R21, PT, PT, R21, 0x8, RZ ;  /* 0x0000000815157810 */ /* 0x000fe20007ffe0ff */
[----:B------:R-:W-:-:S02]  /*0bb0*/  ULEA UR13, UR24, UR13, 0x3 ;  /* 0x0000000d180d7291 */ /* 0x000fc4000f8e18ff */
[----:B------:R-:W-:Y:S02]  /*0bc0*/  ULEA UR14, UR24, UR14, 0x3 ;  /* 0x0000000e180e7291 */ /* 0x000fe4000f8e18ff */
[----:B------:R-:W-:Y:S02]  /*0bd0*/  ULEA UR9, UR24, UR9, 0x3 ;  /* 0x0000000918097291 */ /* 0x000fe4000f8e18ff */
[----:B------:R-:W-:Y:S02]  /*0be0*/  ULEA UR10, UR24, UR10, 0x3 ;  /* 0x0000000a180a7291 */ /* 0x000fe4000f8e18ff */
[----:B------:R-:W-:Y:S02]  /*0bf0*/  ULEA UR11, UR24, UR11, 0x3 ;  /* 0x0000000b180b7291 */ /* 0x000fe4000f8e18ff */
[----:B------:R-:W-:Y:S02]  /*0c00*/  ULEA UR12, UR24, UR12, 0x3 ;  /* 0x0000000c180c7291 */ /* 0x000fe4000f8e18ff */
[----:B------:R-:W-:-:S02]  /*0c10*/  ULEA UR7, UR24, UR7, 0x3 ;  /* 0x0000000718077291 */ /* 0x000fc4000f8e18ff */
[----:B------:R-:W-:Y:S01]  /*0c20*/  ULEA UR8, UR24, UR8, 0x3 ;  /* 0x0000000818087291 */ /* 0x000fe2000f8e18ff */
[----:B---3--:R-:W-:Y:S01]  /*0c30*/  @P3 FFMA R3, R20, R22, R3 ;  /* 0x0000001614033223 */ /* 0x008fe20000000003 */
[----:B------:R-:W-:Y:S01]  /*0c40*/  MOV R22, UR24 ;  /* 0x0000001800167c02 */ /* 0x000fe20008000f00 */
[----:B------:R-:W-:-:S03]  /*0c50*/  IMAD.U32 R20, RZ, RZ, UR24 ;  /* 0x00000018ff147e24 */ /* 0x000fc6000f8e00ff */
[C---:B------:R-:W-:Y:S01]  /*0c60*/  LEA R13, R22.reuse, R13, 0x3 ;  /* 0x0000000d160d7211 */ /* 0x040fe200078e18ff */
[----:B------:R-:W-:Y:S01]  /*0c70*/  IMAD R25, R22, 0x8, R25 ;  /* 0x0000000816197824 */ /* 0x000fe200078e0219 */
[----:B------:R-:W-:Y:S01]  /*0c80*/  LEA R19, R20, R19, 0x3 ;  /* 0x0000001314137211 */ /* 0x000fe200078e18ff */
[----:B----4-:R-:W-:Y:S01]  /*0c90*/  @P1 FFMA R3, R26, R12, R3 ;  /* 0x0000000c1a031223 */ /* 0x010fe20000000003 */
[----:B------:R-:W-:-:S04]  /*0ca0*/  MOV R12, UR24 ;  /* 0x00000018000c7c02 */ /* 0x000fc80008000f00 */
[----:B------:R-:W-:Y:S01]  /*0cb0*/  LEA R23, R12, R23, 0x3 ;  /* 0x000000170c177211 */ /* 0x000fe200078e18ff */
[----:B--2---:R-:W-:-:S04]  /*0cc0*/  @P2 FFMA R3, R28, R24, R3 ;  /* 0x000000181c032223 */ /* 0x004fc80000000003 */
[----:B-----5:R-:W-:Y:S01]  /*0cd0*/  @P4 FFMA R3, R14, R27, R3 ;  /* 0x0000001b0e034223 */ /* 0x020fe20000000003 */
[----:B------:R-:W-:Y:S06]  /*0ce0*/  BRA.U UP0, `(.L_x_2) ;  /* 0xfffffff9001c7547 */ /* 0x000fec000b83ffff */
[----:B------:R-:W0:Y:S02]  /*0cf0*/  LDC R21, c[0x0][0x3a4] ;  /* 0x0000e900ff157b82 */ /* 0x000e240000000800 */
[----:B0-----:R-:W-:-:S07]  /*0d00*/  LOP3.LUT R21, R21, 0x7ffffff8, RZ, 0xc0, !PT ;  /* 0x7ffffff815157812 */ /* 0x001fce00078ec0ff */
.L_x_1:
[----:B------:R-:W0:Y:S01]  /*0d10*/  LDCU UR6, c[0x0][0x3a4] ;  /* 0x00007480ff0677ac */ /* 0x000e220008000800 */
[----:B------:R-:W1:Y:S01]  /*0d20*/  LDCU UR10, c[0x0][0x3ac] ;  /* 0x00007580ff0a77ac */ /* 0x000e620008000800 */
[----:B0-----:R-:W-:-:S04]  /*0d30*/  ULOP3.LUT UR6, UR6, 0x7, URZ, 0xc0, !UPT ;  /* 0x0000000706067892 */ /* 0x001fc8000f8ec0ff */
[----:B------:R-:W-:-:S09]  /*0d40*/  UISETP.NE.AND UP0, UPT, UR6, URZ, UPT ;  /* 0x000000ff0600728c */ /* 0x000fd2000bf05270 */
[----:B-1----:R-:W-:Y:S05]  /*0d50*/  BRA.U !UP0, `(.L_x_3) ;  /* 0x00000009082c7547 */ /* 0x002fea000b800000 */
[----:B------:R-:W0:Y:S01]  /*0d60*/  LDC R9, c[0x0][0x3b0] ;  /* 0x0000ec00ff097b82 */ /* 0x000e220000000800 */
[----:B------:R-:W1:Y:S01]  /*0d70*/  LDCU UR7, c[0x0][0x3a4] ;  /* 0x00007480ff0777ac */ /* 0x000e620008000800 */
[----:B------:R-:W2:Y:S01]  /*0d80*/  LDCU UR8, c[0x0][0x3a4] ;  /* 0x00007480ff0877ac */ /* 0x000ea20008000800 */
[----:B------:R-:W-:-:S04]  /*0d90*/  UIADD3 UR6, UPT, UPT, UR6, -0x1, URZ ;  /* 0xffffffff06067890 */ /* 0x000fc8000fffe0ff */
[----:B------:R-:W-:Y:S02]  /*0da0*/  UISETP.GE.U32.AND UP0, UPT, UR6, 0x3, UPT ;  /* 0x000000030600788c */ /* 0x000fe4000bf06070 */
[----:B-1----:R-:W-:Y:S02]  /*0db0*/  ULOP3.LUT UP1, UR9, UR7, 0x3, URZ, 0xc0, !UPT ;  /* 0x0000000307097892 */ /* 0x002fe4000f82c0ff */
[----:B--2---:R-:W-:Y:S01]  /*0dc0*/  UIMAD UR8, UR5, UR8, URZ ;  /* 0x00000008050872a4 */ /* 0x004fe2000f8e02ff */
[----:B0-----:R-:W-:-:S05]  /*0dd0*/  IMAD R9, R0, UR10, -R9 ;  /* 0x0000000a00097c24 */ /* 0x001fca000f8e0a09 */
[----:B------:R-:W-:Y:S01]  /*0de0*/  IADD3 R9, PT, PT, R9, UR5, RZ ;  /* 0x0000000509097c10 */ /* 0x000fe2000fffe0ff */
[----:B------:R-:W-:Y:S06]  /*0df0*/  BRA.U !UP0, `(.L_x_4) ;  /* 0x0000000508107547 */ /* 0x000fec000b800000 */
[----:B------:R-:W0:Y:S01]  /*0e00*/  LDCU UR6, c[0x0][0x39c] ;  /* 0x00007380ff0677ac */ /* 0x000e220008000800 */
[----:B------:R-:W-:Y:S01]  /*0e10*/  IADD3 R12, PT, PT, R4, R21, RZ ;  /* 0x00000015040c7210 */ /* 0x000fe20007ffe0ff */
[----:B------:R-:W1:Y:S03]  /*0e20*/  LDC.64 R26, c[0x0][0x380] ;  /* 0x0000e000ff1a7b82 */ /* 0x000e660000000a00 */
[C---:B------:R-:W-:Y:S01]  /*0e30*/  IADD3 R24, PT, PT, R12.reuse, 0x2, RZ ;  /* 0x000000020c187810 */ /* 0x040fe20007ffe0ff */
[C---:B------:R-:W-:Y:S01]  /*0e40*/  VIADD R16, R12.reuse, 0x1 ;  /* 0x000000010c107836 */ /* 0x040fe20000000000 */
[----:B------:R-:W-:-:S03]  /*0e50*/  IADD3 R18, PT, PT, R12, 0x3, RZ ;  /* 0x000000030c127810 */ /* 0x000fc60007ffe0ff */
[----:B------:R-:W2:Y:S01]  /*0e60*/  LDC.64 R22, c[0x0][0x388] ;  /* 0x0000e200ff167b82 */ /* 0x000ea20000000a00 */
[----:B0-----:R-:W-:-:S07]  /*0e70*/  ISETP.GE.AND P1, PT, R12, UR6, PT ;  /* 0x000000060c007c0c */ /* 0x001fce000bf26270 */
[----:B------:R-:W0:Y:S01]  /*0e80*/  LDC.64 R10, c[0x0][0x380] ;  /* 0x0000e000ff0a7b82 */ /* 0x000e220000000a00 */
[----:B------:R-:W-:Y:S02]  /*0e90*/  ISETP.GE.AND P2, PT, R16, UR6, PT ;  /* 0x0000000610007c0c */ /* 0x000fe4000bf46270 */
[----:B------:R-:W-:Y:S02]  /*0ea0*/  ISETP.GT.AND P1, PT, R12, -0x1, !P1 ;  /* 0xffffffff0c00780c */ /* 0x000fe40004f24270 */
[----:B------:R-:W-:Y:S02]  /*0eb0*/  ISETP.GT.AND P2, PT, R16, -0x1, !P2 ;  /* 0xffffffff1000780c */ /* 0x000fe40005744270 */
[----:B------:R-:W-:Y:S02]  /*0ec0*/  PLOP3.LUT P1, PT, P0, P1, PT, 0x80, 0x8 ;  /* 0x000000000008781c */ /* 0x000fe40000723070 */
[----:B------:R-:W-:Y:S02]  /*0ed0*/  PLOP3.LUT P2, PT, P0, P2, PT, 0x80, 0x8 ;  /* 0x000000000008781c */ /* 0x000fe40000745070 */
[----:B------:R-:W-:-:S02]  /*0ee0*/  ISETP.GE.AND P4, PT, R24, UR6, PT ;  /* 0x0000000618007c0c */ /* 0x000fc4000bf86270 */
[----:B------:R-:W-:Y:S02]  /*0ef0*/  ISETP.GE.AND P3, PT, R18, UR6, PT ;  /* 0x0000000612007c0c */ /* 0x000fe4000bf66270 */
[----:B------:R-:W-:Y:S02]  /*0f00*/  ISETP.GT.AND P4, PT, R24, -0x1, !P4 ;  /* 0xffffffff1800780c */ /* 0x000fe40006784270 */
[----:B------:R-:W-:Y:S02]  /*0f10*/  ISETP.GT.AND P3, PT, R18, -0x1, !P3 ;  /* 0xffffffff1200780c */ /* 0x000fe40005f64270 */
[----:B------:R-:W-:Y:S01]  /*0f20*/  PLOP3.LUT P4, PT, P0, P4, PT, 0x80, 0x8 ;  /* 0x000000000008781c */ /* 0x000fe20000789070 */
[----:B------:R-:W3:Y:S01]  /*0f30*/  @P1 LDC R15, c[0x0][0x3a8] ;  /* 0x0000ea00ff0f1b82 */ /* 0x000ee20000000800 */
[----:B------:R-:W-:Y:S01]  /*0f40*/  @P1 IMAD R12, R9, UR6, R12 ;  /* 0x00000006090c1c24 */ /* 0x000fe2000f8e020c */
[----:B------:R-:W-:Y:S02]  /*0f50*/  @P1 IADD3 R14, PT, PT, R21, UR8, RZ ;  /* 0x00000008150e1c10 */ /* 0x000fe4000fffe0ff */
[----:B------:R-:W-:-:S04]  /*0f60*/  PLOP3.LUT P3, PT, P0, P3, PT, 0x80, 0x8 ;  /* 0x000000000008781c */ /* 0x000fc80000767070 */
[----:B------:R-:W4:Y:S01]  /*0f70*/  @P2 LDC R19, c[0x0][0x3a8] ;  /* 0x0000ea00ff132b82 */ /* 0x000f220000000800 */
[-C--:B---3--:R-:W-:Y:S02]  /*0f80*/  @P1 IMAD R13, R12, R15.reuse, UR4 ;  /* 0x000000040c0d1e24 */ /* 0x088fe4000f8e020f */
[----:B------:R-:W-:Y:S02]  /*0f90*/  @P1 IMAD R15, R14, R15, UR4 ;  /* 0x000000040e0f1e24 */ /* 0x000fe4000f8e020f */
[----:B------:R-:W-:Y:S02]  /*0fa0*/  @P2 IMAD R12, R9, UR6, R16 ;  /* 0x00000006090c2c24 */ /* 0x000fe4000f8e0210 */
[----:B------:R-:W-:Y:S01]  /*0fb0*/  @P2 VIADD R14, R21, UR8 ;  /* 0x00000008150e2c36 */ /* 0x000fe20008000000 */
[----:B------:R-:W3:Y:S01]  /*0fc0*/  LDC.64 R16, c[0x0][0x388] ;  /* 0x0000e200ff107b82 */ /* 0x000ee20000000a00 */
[----:B-1----:R-:W-:-:S04]  /*0fd0*/  @P1 IMAD.WIDE R26, R13, 0x4, R26 ;  /* 0x000000040d1a1825 */ /* 0x002fc800078e021a */
[-C--:B----4-:R-:W-:Y:S01]  /*0fe0*/  @P2 IMAD R25, R12, R19.reuse, UR4 ;  /* 0x000000040c192e24 */ /* 0x090fe2000f8e0213 */
[----:B------:R-:W-:Y:S01]  /*0ff0*/  MOV R28, UR8 ;  /* 0x00000008001c7c02 */ /* 0x000fe20008000f00 */
[----:B--2---:R-:W-:Y:S01]  /*1000*/  @P1 IMAD.WIDE.U32 R22, R15, 0x4, R22 ;  /* 0x000000040f161825 */ /* 0x004fe200078e0016 */
[----:B------:R-:W1:Y:S01]  /*1010*/  @P4 LDC R13, c[0x0][0x3a8] ;  /* 0x0000ea00ff0d4b82 */ /* 0x000e620000000800 */
[----:B------:R2:W4:Y:S02]  /*1020*/  @P1 LDG.E R20, desc[UR18][R26.64] ;  /* 0x000000121a141981 */ /* 0x000524000c1e1900 */
[----:B------:R-:W-:-:S05]  /*1030*/  @P2 IMAD R19, R14, R19, R19 ;  /* 0x000000130e132224 */ /* 0x000fca00078e0213 */
[----:B------:R-:W5:Y:S01]  /*1040*/  @P3 LDC R12, c[0x0][0x3a8] ;  /* 0x0000ea00ff0c3b82 */ /* 0x000f620000000800 */
[----:B0-----:R-:W-:Y:S01]  /*1050*/  @P2 IMAD.WIDE R10, R25, 0x4, R10 ;  /* 0x00000004190a2825 */ /* 0x001fe200078e020a */
[----:B------:R-:W-:Y:S01]  /*1060*/  @P4 IADD3 R29, PT, PT, R21, 0x2, R28 ;  /* 0x00000002151d4810 */ /* 0x000fe20007ffe01c */
[----:B------:R-:W4:Y:S05]  /*1070*/  @P1 LDG.E R22, desc[UR18][R22.64] ;  /* 0x0000001216161981 */ /* 0x000f2a000c1e1900 */
[----:B------:R-:W0:Y:S01]  /*1080*/  LDC.64 R14, c[0x0][0x380] ;  /* 0x0000e000ff0e7b82 */ /* 0x000e220000000a00 */
[----:B------:R-:W-:Y:S01]  /*1090*/  @P2 IADD3 R19, PT, PT, R19, UR4, RZ ;  /* 0x0000000413132c10 */ /* 0x000fe2000fffe0ff */
[----:B------:R-:W-:Y:S01]  /*10a0*/  @P4 IMAD R25, R9, UR6, R24 ;  /* 0x0000000609194c24 */ /* 0x000fe2000f8e0218 */
[----:B------:R-:W-:Y:S01]  /*10b0*/  @P3 IADD3 R28, PT, PT, R21, 0x3, R28 ;  /* 0x00000003151c3810 */ /* 0x000fe20007ffe01c */
[----:B------:R2:W4:Y:S02]  /*10c0*/  @P2 LDG.E R24, desc[UR18][R10.64] ;  /* 0x000000120a182981 */ /* 0x000524000c1e1900 */
[----:B---3--:R-:W-:-:S04]  /*10d0*/  @P2 IMAD.WIDE.U32 R16, R19, 0x4, R16 ;  /* 0x0000000413102825 */ /* 0x008fc800078e0010 */
[-C--:B-1----:R-:W-:Y:S02]  /*10e0*/  @P4 IMAD R25, R25, R13.reuse, UR4 ;  /* 0x0000000419194e24 */ /* 0x082fe4000f8e020d */
[----:B--2---:R-:W-:Y:S01]  /*10f0*/  @P4 IMAD R27, R29, R13, UR4 ;  /* 0x000000041d1b4e24 */ /* 0x004fe2000f8e020d */
[----:B------:R-:W2:Y:S01]  /*1100*/  @P2 LDG.E R16, desc[UR18][R16.64] ;  /* 0x0000001210102981 */ /* 0x000ea2000c1e1900 */
[----:B------:R-:W-:Y:S02]  /*1110*/  @P3 IMAD R11, R9, UR6, R18 ;  /* 0x00000006090b3c24 */ /* 0x000fe4000f8e0212 */
[----:B------:R-:W1:Y:S01]  /*1120*/  LDC.64 R18, c[0x0][0x388] ;  /* 0x0000e200ff127b82 */ /* 0x000e620000000a00 */
[----:B-----5:R-:W-:Y:S02]  /*1130*/  @P3 IMAD R23, R28, R12, UR4 ;  /* 0x000000041c173e24 */ /* 0x020fe4000f8e020c */
[----:B0-----:R-:W-:-:S04]  /*1140*/  @P4 IMAD.WIDE R14, R25, 0x4, R14 ;  /* 0x00000004190e4825 */ /* 0x001fc800078e020e */
[----:B------:R-:W-:Y:S02]  /*1150*/  @P3 IMAD R25, R11, R12, UR4 ;  /* 0x000000040b193e24 */ /* 0x000fe4000f8e020c */
[----:B------:R-:W0:Y:S01]  /*1160*/  LDC.64 R10, c[0x0][0x380] ;  /* 0x0000e000ff0a7b82 */ /* 0x000e220000000a00 */
[----:B------:R-:W3:Y:S07]  /*1170*/  @P4 LDG.E R14, desc[UR18][R14.64] ;  /* 0x000000120e0e4981 */ /* 0x000eee000c1e1900 */
[----:B------:R-:W5:Y:S01]  /*1180*/  LDC.64 R12, c[0x0][0x388] ;  /* 0x0000e200ff0c7b82 */ /* 0x000f620000000a00 */
[----:B-1----:R-:W-:-:S06]  /*1190*/  @P4 IMAD.WIDE.U32 R18, R27, 0x4, R18 ;  /* 0x000000041b124825 */ /* 0x002fcc00078e0012 */
[----:B------:R-:W3:Y:S01]  /*11a0*/  @P4 LDG.E R18, desc[UR18][R18.64] ;  /* 0x0000001212124981 */ /* 0x000ee2000c1e1900 */
[----:B0-----:R-:W-:-:S06]  /*11b0*/  @P3 IMAD.WIDE R10, R25, 0x4, R10 ;  /* 0x00000004190a3825 */ /* 0x001fcc00078e020a */
[----:B------:R-:W3:Y:S01]  /*11c0*/  @P3 LDG.E R10, desc[UR18][R10.64] ;  /* 0x000000120a0a3981 */ /* 0x000ee2000c1e1900 */
[----:B-----5:R-:W-:-:S06]  /*11d0*/  @P3 IMAD.WIDE.U32 R12, R23, 0x4, R12 ;  /* 0x00000004170c3825 */ /* 0x020fcc00078e000c */
[----:B------:R-:W5:Y:S01]  /*11e0*/  @P3 LDG.E R12, desc[UR18][R12.64] ;  /* 0x000000120c0c3981 */ /* 0x000f62000c1e1900 */
[----:B------:R-:W-:Y:S01]  /*11f0*/  IADD3 R21, PT, PT, R21, 0x4, RZ ;  /* 0x0000000415157810 */ /* 0x000fe20007ffe0ff */
[----:B----4-:R-:W-:-:S04]  /*1200*/  @P1 FFMA R3, R20, R22, R3 ;  /* 0x0000001614031223 */ /* 0x010fc80000000003 */
[----:B--2---:R-:W-:-:S04]  /*1210*/  @P2 FFMA R3, R24, R16, R3 ;  /* 0x0000001018032223 */ /* 0x004fc80000000003 */
[----:B---3--:R-:W-:-:S04]  /*1220*/  @P4 FFMA R3, R14, R18, R3 ;  /* 0x000000120e034223 */ /* 0x008fc80000000003 */
[----:B-----5:R-:W-:-:S07]  /*1230*/  @P3 FFMA R3, R10, R12, R3 ;  /* 0x0000000c0a033223 */ /* 0x020fce0000000003 */
.L_x_4:
[----:B------:R-:W-:Y:S05]  /*1240*/  BRA.U !UP1, `(.L_x_3) ;  /* 0x0000000109f07547 */ /* 0x000fea000b800000 */
[----:B------:R-:W-:Y:S02]  /*1250*/  UISETP.NE.AND UP0, UPT, UR9, 0x1, UPT ;  /* 0x000000010900788c */ /* 0x000fe4000bf05270 */
[----:B------:R-:W-:-:S04]  /*1260*/  ULOP3.LUT UR6, UR7, 0x1, URZ, 0xc0, !UPT ;  /* 0x0000000107067892 */ /* 0x000fc8000f8ec0ff */
[----:B------:R-:W-:-:S03]  /*1270*/  UISETP.NE.U32.AND UP1, UPT, UR6, 0x1, UPT ;  /* 0x000000010600788c */ /* 0x000fc6000bf25070 */
[----:B------:R-:W-:Y:S08]  /*1280*/  BRA.U !UP0, `(.L_x_5) ;  /* 0x00000001088c7547 */ /* 0x000ff0000b800000 */
[----:B------:R-:W0:Y:S01]  /*1290*/  LDCU UR6, c[0x0][0x39c] ;  /* 0x00007380ff0677ac */ /* 0x000e220008000800 */
[----:B------:R-:W-:Y:S01]  /*12a0*/  IMAD.IADD R22, R4, 0x1, R21 ;  /* 0x0000000104167824 */ /* 0x000fe200078e0215 */
[----:B------:R-:W1:Y:S04]  /*12b0*/  LDC.64 R14, c[0x0][0x380] ;  /* 0x0000e000ff0e7b82 */ /* 0x000e680000000a00 */
[----:B------:R-:W-:-:S04]  /*12c0*/  IADD3 R20, PT, PT, R22, 0x1, RZ ;  /* 0x0000000116147810 */ /* 0x000fc80007ffe0ff */
[----:B------:R-:W2:Y:S01]  /*12d0*/  LDC.64 R16, c[0x0][0x388] ;  /* 0x0000e200ff107b82 */ /* 0x000ea20000000a00 */
[----:B0-----:R-:W-:-:S07]  /*12e0*/  ISETP.GE.AND P1, PT, R22, UR6, PT ;  /* 0x0000000616007c0c */ /* 0x001fce000bf26270 */
[----:B------:R-:W0:Y:S01]  /*12f0*/  LDC.64 R10, c[0x0][0x380] ;  /* 0x0000e000ff0a7b82 */ /* 0x000e220000000a00 */
[----:B------:R-:W-:Y:S02]  /*1300*/  ISETP.GE.AND P2, PT, R20, UR6, PT ;  /* 0x0000000614007c0c */ /* 0x000fe4000bf46270 */
[----:B------:R-:W-:Y:S02]  /*1310*/  ISETP.GT.AND P1, PT, R22, -0x1, !P1 ;  /* 0xffffffff1600780c */ /* 0x000fe40004f24270 */
[----:B------:R-:W-:Y:S02]  /*1320*/  ISETP.GT.AND P2, PT, R20, -0x1, !P2 ;  /* 0xffffffff1400780c */ /* 0x000fe40005744270 */
[----:B------:R-:W-:Y:S01]  /*1330*/  PLOP3.LUT P1, PT, P0, P1, PT, 0x80, 0x8 ;  /* 0x000000000008781c */ /* 0x000fe20000723070 */
[----:B------:R-:W3:Y:S01]  /*1340*/  LDC.64 R12, c[0x0][0x388] ;  /* 0x0000e200ff0c7b82 */ /* 0x000ee20000000a00 */
[----:B------:R-:W-:-:S11]  /*1350*/  PLOP3.LUT P2, PT, P0, P2, PT, 0x80, 0x8 ;  /* 0x000000000008781c */ /* 0x000fd60000745070 */
[----:B------:R-:W4:Y:S01]  /*1360*/  @P1 LDC R24, c[0x0][0x3a8] ;  /* 0x0000ea00ff181b82 */ /* 0x000f220000000800 */
[----:B------:R-:W-:Y:S01]  /*1370*/  @P1 IADD3 R25, PT, PT, R21, UR8, RZ ;  /* 0x0000000815191c10 */ /* 0x000fe2000fffe0ff */
[----:B------:R-:W-:Y:S01]  /*1380*/  @P1 IMAD R19, R9, UR6, R22 ;  /* 0x0000000609131c24 */ /* 0x000fe2000f8e0216 */
[----:B------:R-:W-:Y:S01]  /*1390*/  @P2 IADD3 R27, PT, PT, R21, UR8, RZ ;  /* 0x00000008151b2c10 */ /* 0x000fe2000fffe0ff */
[----:B------:R-:W-:-:S04]  /*13a0*/  @P2 IMAD R23, R9, UR6, R20 ;  /* 0x0000000609172c24 */ /* 0x000fc8000f8e0214 */
[----:B------:R-:W5:Y:S01]  /*13b0*/  @P2 LDC R18, c[0x0][0x3a8] ;  /* 0x0000ea00ff122b82 */ /* 0x000f620000000800 */
[-C--:B----4-:R-:W-:Y:S02]  /*13c0*/  @P1 IMAD R19, R19, R24.reuse, UR4 ;  /* 0x0000000413131e24 */ /* 0x090fe4000f8e0218 */
[----:B------:R-:W-:Y:S02]  /*13d0*/  @P1 IMAD R25, R25, R24, UR4 ;  /* 0x0000000419191e24 */ /* 0x000fe4000f8e0218 */
[----:B-1----:R-:W-:-:S04]  /*13e0*/  @P1 IMAD.WIDE R14, R19, 0x4, R14 ;  /* 0x00000004130e1825 */ /* 0x002fc800078e020e */
[-C--:B-----5:R-:W-:Y:S02]  /*13f0*/  @P2 IMAD R27, R27, R18.reuse, R18 ;  /* 0x000000121b1b2224 */ /* 0x0a0fe400078e0212 */
[----:B------:R-:W-:Y:S01]  /*1400*/  @P2 IMAD R23, R23, R18, UR4 ;  /* 0x0000000417172e24 */ /* 0x000fe2000f8e0212 */
[----:B------:R-:W4:Y:S01]  /*1410*/  @P1 LDG.E R14, desc[UR18][R14.64] ;  /* 0x000000120e0e1981 */ /* 0x000f22000c1e1900 */
[----:B------:R-:W-:Y:S02]  /*1420*/  @P2 VIADD R27, R27, UR4 ;  /* 0x000000041b1b2c36 */ /* 0x000fe40008000000 */
[----:B--2---:R-:W-:-:S04]  /*1430*/  @P1 IMAD.WIDE.U32 R16, R25, 0x4, R16 ;  /* 0x0000000419101825 */ /* 0x004fc800078e0010 */
[----:B0-----:R-:W-:Y:S02]  /*1440*/  @P2 IMAD.WIDE R10, R23, 0x4, R10 ;  /* 0x00000004170a2825 */ /* 0x001fe400078e020a */
[----:B------:R-:W4:Y:S02]  /*1450*/  @P1 LDG.E R16, desc[UR18][R16.64] ;  /* 0x0000001210101981 */ /* 0x000f24000c1e1900 */
[----:B---3--:R-:W-:Y:S02]  /*1460*/  @P2 IMAD.WIDE.U32 R12, R27, 0x4, R12 ;  /* 0x000000041b0c2825 */ /* 0x008fe400078e000c */
[----:B------:R-:W2:Y:S04]  /*1470*/  @P2 LDG.E R10, desc[UR18][R10.64] ;  /* 0x000000120a0a2981 */ /* 0x000ea8000c1e1900 */
[----:B------:R-:W2:Y:S01]  /*1480*/  @P2 LDG.E R12, desc[UR18][R12.64] ;  /* 0x000000120c0c2981 */ /* 0x000ea2000c1e1900 */
[----:B------:R-:W-:Y:S01]  /*1490*/  IADD3 R21, PT, PT, R21, 0x2, RZ ;  /* 0x0000000215157810 */ /* 0x000fe20007ffe0ff */
[----:B----4-:R-:W-:-:S04]  /*14a0*/  @P1 FFMA R3, R16, R14, R3 ;  /* 0x0000000e10031223 */ /* 0x010fc80000000003 */
[----:B--2---:R-:W-:-:S07]  /*14b0*/  @P2 FFMA R3, R12, R10, R3 ;  /* 0x0000000a0c032223 */ /* 0x004fce0000000003 */
.L_x_5:
[----:B------:R-:W-:Y:S05]  /*14c0*/  BRA.U UP1, `(.L_x_3) ;  /* 0x0000000101507547 */ /* 0x000fea000b800000 */
[----:B------:R-:W0:Y:S01]  /*14d0*/  LDCU UR6, c[0x0][0x39c] ;  /* 0x00007380ff0677ac */ /* 0x000e220008000800 */
[----:B------:R-:W-:Y:S01]  /*14e0*/  IADD3 R14, PT, PT, R4, R21, RZ ;  /* 0x00000015040e7210 */ /* 0x000fe20007ffe0ff */
[----:B------:R-:W-:Y:S03]  /*14f0*/  BSSY.RECONVERGENT B0, `(.L_x_3) ;  /* 0x0000011000007945 */ /* 0x000fe60003800200 */
[----:B0-----:R-:W-:-:S04]  /*1500*/  ISETP.GE.AND P1, PT, R14, UR6, PT ;  /* 0x000000060e007c0c */ /* 0x001fc8000bf26270 */
[----:B------:R-:W-:-:S04]  /*1510*/  ISETP.GT.AND P1, PT, R14, -0x1, !P1 ;  /* 0xffffffff0e00780c */ /* 0x000fc80004f24270 */
[----:B------:R-:W-:-:S13]  /*1520*/  PLOP3.LUT P1, PT, P0, P1, PT, 0x80, 0x8 ;  /* 0x000000000008781c */ /* 0x000fda0000723070 */
[----:B------:R-:W-:Y:S05]  /*1530*/  @!P1 BRA `(.L_x_6) ;  /* 0x0000000000309947 */ /* 0x000fea0003800000 */
[----:B------:R-:W0:Y:S01]  /*1540*/  LDC R16, c[0x0][0x3a8] ;  /* 0x0000ea00ff107b82 */ /* 0x000e220000000800 */
[----:B------:R-:W-:Y:S01]  /*1550*/  IADD3 R21, PT, PT, R21, UR8, RZ ;  /* 0x0000000815157c10 */ /* 0x000fe2000fffe0ff */
[----:B------:R-:W-:-:S06]  /*1560*/  IMAD R9, R9, UR6, R14 ;  /* 0x0000000609097c24 */ /* 0x000fcc000f8e020e */
[----:B------:R-:W1:Y:S08]  /*1570*/  LDC.64 R12, c[0x0][0x380] ;  /* 0x0000e000ff0c7b82 */ /* 0x000e700000000a00 */
[----:B------:R-:W2:Y:S01]  /*1580*/  LDC.64 R10, c[0x0][0x388] ;  /* 0x0000e200ff0a7b82 */ /* 0x000ea20000000a00 */
[-C--:B0-----:R-:W-:Y:S02]  /*1590*/  IMAD R9, R9, R16.reuse, UR4 ;  /* 0x0000000409097e24 */ /* 0x081fe4000f8e0210 */
[----:B------:R-:W-:-:S02]  /*15a0*/  IMAD R21, R21, R16, UR4 ;  /* 0x0000000415157e24 */ /* 0x000fc4000f8e0210 */
[----:B-1----:R-:W-:-:S06]  /*15b0*/  IMAD.WIDE R12, R9, 0x4, R12 ;  /* 0x00000004090c7825 */ /* 0x002fcc00078e020c */
[----:B------:R-:W3:Y:S01]  /*15c0*/  LDG.E R12, desc[UR18][R12.64] ;  /* 0x000000120c0c7981 */ /* 0x000ee2000c1e1900 */
[----:B--2---:R-:W-:-:S06]  /*15d0*/  IMAD.WIDE.U32 R10, R21, 0x4, R10 ;  /* 0x00000004150a7825 */ /* 0x004fcc00078e000a */
[----:B------:R-:W3:Y:S02]  /*15e0*/  LDG.E R10, desc[UR18][R10.64] ;  /* 0x000000120a0a7981 */ /* 0x000ee4000c1e1900 */
[----:B---3--:R-:W-:-:S07]  /*15f0*/  FFMA R3, R12, R10, R3 ;  /* 0x0000000a0c037223 */ /* 0x008fce0000000003 */
.L_x_6:
[----:B------:R-:W-:Y:S05]  /*1600*/  BSYNC.RECONVERGENT B0 ;  /* 0x0000000000007941 */ /* 0x000fea0003800200 */
.L_x_3:
[----:B------:R-:W0:Y:S01]  /*1610*/  LDCU UR6, c[0x0][0x3a0] ;  /* 0x00007400ff0677ac */ /* 0x000e220008000800 */
[----:B------:R-:W-:-:S04]  /*1620*/  UIADD3 UR5, UPT, UPT, UR5, 0x1, URZ ;  /* 0x0000000105057890 */ /* 0x000fc8000fffe0ff */
[----:B0-----:R-:W-:-:S09]  /*1630*/  UISETP.NE.AND UP0, UPT, UR5, UR6, UPT ;  /* 0x000000060500728c */ /* 0x001fd2000bf05270 */
[----:B------:R-:W-:Y:S05]  /*1640*/  BRA.U UP0, `(.L_x_7) ;  /* 0xffffffe900e47547 */ /* 0x000fea000b83ffff */
[----:B------:R-:W0:Y:S01]  /*1650*/  LDCU UR5, c[0x0][0x3a8] ;  /* 0x00007500ff0577ac */ /* 0x000e220008000800 */
[----:B------:R-:W-:-:S04]  /*1660*/  UIADD3 UR4, UPT, UPT, UR4, 0x1, URZ ;  /* 0x0000000104047890 */ /* 0x000fc8000fffe0ff */
[----:B0-----:R-:W-:-:S09]  /*1670*/  UISETP.NE.AND UP0, UPT, UR4, UR5, UPT ;  /* 0x000000050400728c */ /* 0x001fd2000bf05270 */
[----:B------:R-:W-:Y:S05]  /*1680*/  BRA.U UP0, `(.L_x_8) ;  /* 0xffffffe900d07547 */ /* 0x000fea000b83ffff */
.L_x_0:
[----:B------:R-:W0:Y:S01]  /*1690*/  LDC.64 R4, c[0x0][0x390] ;  /* 0x0000e400ff047b82 */ /* 0x000e220000000a00 */
[----:B------:R-:W1:Y:S02]  /*16a0*/  LDCU UR5, c[0x0][0x3b8] ;  /* 0x00007700ff0577ac */ /* 0x000e640008000800 */
[----:B-1----:R-:W-:-:S04]  /*16b0*/  IMAD R7, R0, UR5, R2 ;  /* 0x0000000500077c24 */ /* 0x002fc8000f8e0202 */
[----:B0-----:R-:W-:-:S05]  /*16c0*/  IMAD.WIDE R4, R7, 0x4, R4 ;  /* 0x0000000407047825 */ /* 0x001fca00078e0204 */
[----:B------:R-:W-:Y:S01]  /*16d0*/  STG.E desc[UR18][R4.64], R3 ;  /* 0x0000000304007986 */ /* 0x000fe2000c101912 */
[----:B------:R-:W-:Y:S05]  /*16e0*/  EXIT ;  /* 0x000000000000794d */ /* 0x000fea0003800000 */
.L_x_9:
[----:B------:R-:W-:-:S00]  /*16f0*/  BRA `(.L_x_9) ;  /* 0xfffffffc00fc7947 */ /* 0x000fc0000383ffff */
[----:B------:R-:W-:-:S00]  /*1700*/  NOP ;  /* 0x0000000000007918 */ /* 0x000fc00000000000 */
[----:B------:R-:W-:-:S00]  /*1710*/  NOP ;  /* 0x0000000000007918 */ /* 0x000fc00000000000 */
[----:B------:R-:W-:-:S00]  /*1720*/  NOP ;  /* 0x0000000000007918 */ /* 0x000fc00000000000 */
[----:B------:R-:W-:-:S00]  /*1730*/  NOP ;  /* 0x0000000000007918 */ /* 0x000fc00000000000 */
[----:B------:R-:W-:-:S00]  /*1740*/  NOP ;  /* 0x0000000000007918 */ /* 0x000fc00000000000 */
[----:B------:R-:W-:-:S00]  /*1750*/  NOP ;  /* 0x0000000000007918 */ /* 0x000fc00000000000 */
[----:B------:R-:W-:-:S00]  /*1760*/  NOP ;  /* 0x0000000000007918 */ /* 0x000fc00000000000 */
[----:B------:R-:W-:-:S00]  /*1770*/  NOP ;  /* 0x0000000000007918 */ /* 0x000fc00000000000 */
.L_x_10:


//--------------------- .nv.shared.reserved.0     --------------------------
	.section	.nv.shared.reserved.0,"aw",@nobits
	.weak		__nv_reservedSMEM_offset_0_alias
	.size		__nv_reservedSMEM_offset_0_alias, 0, 64
	.other		__nv_reservedSMEM_offset_0_alias,@"STO_CUDA_RESERVED_SHARED STV_DEFAULT"
__nv_reservedSMEM_offset_0_alias:
	.zero		0
	.zero		64


//--------------------- .nv.constant0._Z13conv2d_kernelPKfS0_Pfiiiiiiiii --------------------------
	.section	.nv.constant0._Z13conv2d_kernelPKfS0_Pfiiiiiiiii,"a",@progbits
	.sectionflags	@""
	.align	4
.nv.constant0._Z13conv2d_kernelPKfS0_Pfiiiiiiiii:
	.zero		956


//--------------------- SYMBOLS --------------------------

	.type		.nv.reservedSmem.offset0,@object
	.size		.nv.reservedSmem.offset0,0x4
